//
// Generated by NVIDIA NVVM Compiler
//
// Compiler Build ID: CL-36424714
// Cuda compilation tools, release 13.0, V13.0.88
// Based on NVVM 20.0.0
//

.version 9.0
.target sm_100
.address_size 64

	// .globl	_Z9fillFloatPfjf
.const .align 4 .b8 mutateIdxConst[32768];
.const .align 4 .b8 weightConst[32768];
// _ZZ18findMaxFloatKernelPKfPjjPfS1_E9threadMax has been demoted
// _ZZ18findMaxFloatKernelPKfPjjPfS1_E12threadMaxIdx has been demoted
// _ZZ15findValueKernelPjjjS_E11threadFound has been demoted

.visible .entry _Z9fillFloatPfjf(
	.param .u64 .ptr .align 1 _Z9fillFloatPfjf_param_0,
	.param .u32 _Z9fillFloatPfjf_param_1,
	.param .f32 _Z9fillFloatPfjf_param_2
)
{
	.reg .pred 	%p<3>;
	.reg .b32 	%r<11>;
	.reg .b32 	%f<2>;
	.reg .b64 	%rd<5>;

	ld.param.u64 	%rd2, [_Z9fillFloatPfjf_param_0];
	ld.param.u32 	%r6, [_Z9fillFloatPfjf_param_1];
	ld.param.f32 	%f1, [_Z9fillFloatPfjf_param_2];
	mov.u32 	%r7, %ctaid.x;
	mov.u32 	%r1, %ntid.x;
	mov.u32 	%r8, %tid.x;
	mad.lo.s32 	%r10, %r7, %r1, %r8;
	setp.ge.u32 	%p1, %r10, %r6;
	@%p1 bra 	$L__BB0_3;
	mov.u32 	%r9, %nctaid.x;
	mul.lo.s32 	%r3, %r1, %r9;
	cvta.to.global.u64 	%rd1, %rd2;
$L__BB0_2:
	mul.wide.u32 	%rd3, %r10, 4;
	add.s64 	%rd4, %rd1, %rd3;
	st.global.f32 	[%rd4], %f1;
	add.s32 	%r10, %r10, %r3;
	setp.lt.u32 	%p2, %r10, %r6;
	@%p2 bra 	$L__BB0_2;
$L__BB0_3:
	ret;

}
	// .globl	_Z12fillFloatColPfjf
.visible .entry _Z12fillFloatColPfjf(
	.param .u64 .ptr .align 1 _Z12fillFloatColPfjf_param_0,
	.param .u32 _Z12fillFloatColPfjf_param_1,
	.param .f32 _Z12fillFloatColPfjf_param_2
)
{
	.reg .pred 	%p<3>;
	.reg .b32 	%r<12>;
	.reg .b32 	%f<2>;
	.reg .b64 	%rd<5>;

	ld.param.u64 	%rd2, [_Z12fillFloatColPfjf_param_0];
	ld.param.u32 	%r6, [_Z12fillFloatColPfjf_param_1];
	ld.param.f32 	%f1, [_Z12fillFloatColPfjf_param_2];
	mov.u32 	%r7, %ctaid.x;
	mov.u32 	%r1, %ntid.x;
	mov.u32 	%r8, %tid.x;
	mad.lo.s32 	%r11, %r7, %r1, %r8;
	setp.ge.u32 	%p1, %r11, %r6;
	@%p1 bra 	$L__BB1_3;
	mov.u32 	%r9, %nctaid.x;
	mul.lo.s32 	%r3, %r1, %r9;
	cvta.to.global.u64 	%rd1, %rd2;
$L__BB1_2:
	mul.lo.s32 	%r10, %r11, %r6;
	mul.wide.u32 	%rd3, %r10, 4;
	add.s64 	%rd4, %rd1, %rd3;
	st.global.f32 	[%rd4], %f1;
	add.s32 	%r11, %r11, %r3;
	setp.lt.u32 	%p2, %r11, %r6;
	@%p2 bra 	$L__BB1_2;
$L__BB1_3:
	ret;

}
	// .globl	_Z21calculateSharedKerneljPjjS_jPf
.visible .entry _Z21calculateSharedKerneljPjjS_jPf(
	.param .u32 _Z21calculateSharedKerneljPjjS_jPf_param_0,
	.param .u64 .ptr .align 1 _Z21calculateSharedKerneljPjjS_jPf_param_1,
	.param .u32 _Z21calculateSharedKerneljPjjS_jPf_param_2,
	.param .u64 .ptr .align 1 _Z21calculateSharedKerneljPjjS_jPf_param_3,
	.param .u32 _Z21calculateSharedKerneljPjjS_jPf_param_4,
	.param .u64 .ptr .align 1 _Z21calculateSharedKerneljPjjS_jPf_param_5
)
{
	.reg .pred 	%p<41>;
	.reg .b32 	%r<132>;
	.reg .b32 	%f<81>;
	.reg .b64 	%rd<67>;

	ld.param.u32 	%r15, [_Z21calculateSharedKerneljPjjS_jPf_param_0];
	ld.param.u64 	%rd12, [_Z21calculateSharedKerneljPjjS_jPf_param_1];
	ld.param.u32 	%r16, [_Z21calculateSharedKerneljPjjS_jPf_param_2];
	ld.param.u64 	%rd10, [_Z21calculateSharedKerneljPjjS_jPf_param_3];
	ld.param.u32 	%r17, [_Z21calculateSharedKerneljPjjS_jPf_param_4];
	ld.param.u64 	%rd11, [_Z21calculateSharedKerneljPjjS_jPf_param_5];
	cvta.to.global.u64 	%rd1, %rd12;
	mov.u32 	%r18, %tid.x;
	mov.u32 	%r19, %ctaid.x;
	mov.u32 	%r20, %ntid.x;
	mad.lo.s32 	%r1, %r19, %r20, %r18;
	setp.ge.u32 	%p1, %r1, %r17;
	@%p1 bra 	$L__BB2_43;
	cvta.to.global.u64 	%rd13, %rd10;
	mul.wide.u32 	%rd14, %r1, 4;
	add.s64 	%rd15, %rd13, %rd14;
	ld.global.u32 	%r2, [%rd15];
	setp.eq.s32 	%p2, %r15, 0;
	mov.f32 	%f60, 0f00000000;
	@%p2 bra 	$L__BB2_42;
	mul.lo.s32 	%r3, %r2, %r16;
	and.b32  	%r4, %r15, 7;
	setp.lt.u32 	%p3, %r15, 8;
	mov.f32 	%f60, 0f00000000;
	mov.b32 	%r130, 0;
	@%p3 bra 	$L__BB2_21;
	and.b32  	%r130, %r15, -8;
	mov.u64 	%rd18, mutateIdxConst;
	add.s64 	%rd66, %rd18, 16;
	mov.u64 	%rd19, weightConst;
	add.s64 	%rd65, %rd19, 16;
	neg.s32 	%r128, %r130;
	mov.f32 	%f60, 0f00000000;
$L__BB2_4:
	.pragma "nounroll";
	ld.const.u32 	%r22, [%rd66+-16];
	shr.u32 	%r23, %r22, 5;
	and.b32  	%r24, %r22, 31;
	add.s32 	%r25, %r23, %r3;
	mul.wide.u32 	%rd20, %r25, 4;
	add.s64 	%rd21, %rd1, %rd20;
	ld.global.u32 	%r26, [%rd21];
	shr.u32 	%r27, %r26, %r24;
	and.b32  	%r28, %r27, 1;
	setp.eq.b32 	%p4, %r28, 1;
	not.pred 	%p5, %p4;
	@%p5 bra 	$L__BB2_6;
	ld.const.f32 	%f42, [%rd65+-16];
	add.f32 	%f60, %f60, %f42;
$L__BB2_6:
	ld.const.u32 	%r29, [%rd66+-12];
	shr.u32 	%r30, %r29, 5;
	and.b32  	%r31, %r29, 31;
	add.s32 	%r32, %r30, %r3;
	mul.wide.u32 	%rd22, %r32, 4;
	add.s64 	%rd23, %rd1, %rd22;
	ld.global.u32 	%r33, [%rd23];
	shr.u32 	%r34, %r33, %r31;
	and.b32  	%r35, %r34, 1;
	setp.eq.b32 	%p6, %r35, 1;
	not.pred 	%p7, %p6;
	@%p7 bra 	$L__BB2_8;
	ld.const.f32 	%f43, [%rd65+-12];
	add.f32 	%f60, %f60, %f43;
$L__BB2_8:
	ld.const.u32 	%r36, [%rd66+-8];
	shr.u32 	%r37, %r36, 5;
	and.b32  	%r38, %r36, 31;
	add.s32 	%r39, %r37, %r3;
	mul.wide.u32 	%rd24, %r39, 4;
	add.s64 	%rd25, %rd1, %rd24;
	ld.global.u32 	%r40, [%rd25];
	shr.u32 	%r41, %r40, %r38;
	and.b32  	%r42, %r41, 1;
	setp.eq.b32 	%p8, %r42, 1;
	not.pred 	%p9, %p8;
	@%p9 bra 	$L__BB2_10;
	ld.const.f32 	%f44, [%rd65+-8];
	add.f32 	%f60, %f60, %f44;
$L__BB2_10:
	ld.const.u32 	%r43, [%rd66+-4];
	shr.u32 	%r44, %r43, 5;
	and.b32  	%r45, %r43, 31;
	add.s32 	%r46, %r44, %r3;
	mul.wide.u32 	%rd26, %r46, 4;
	add.s64 	%rd27, %rd1, %rd26;
	ld.global.u32 	%r47, [%rd27];
	shr.u32 	%r48, %r47, %r45;
	and.b32  	%r49, %r48, 1;
	setp.eq.b32 	%p10, %r49, 1;
	not.pred 	%p11, %p10;
	@%p11 bra 	$L__BB2_12;
	ld.const.f32 	%f45, [%rd65+-4];
	add.f32 	%f60, %f60, %f45;
$L__BB2_12:
	ld.const.u32 	%r50, [%rd66];
	shr.u32 	%r51, %r50, 5;
	and.b32  	%r52, %r50, 31;
	add.s32 	%r53, %r51, %r3;
	mul.wide.u32 	%rd28, %r53, 4;
	add.s64 	%rd29, %rd1, %rd28;
	ld.global.u32 	%r54, [%rd29];
	shr.u32 	%r55, %r54, %r52;
	and.b32  	%r56, %r55, 1;
	setp.eq.b32 	%p12, %r56, 1;
	not.pred 	%p13, %p12;
	@%p13 bra 	$L__BB2_14;
	ld.const.f32 	%f46, [%rd65];
	add.f32 	%f60, %f60, %f46;
$L__BB2_14:
	ld.const.u32 	%r57, [%rd66+4];
	shr.u32 	%r58, %r57, 5;
	and.b32  	%r59, %r57, 31;
	add.s32 	%r60, %r58, %r3;
	mul.wide.u32 	%rd30, %r60, 4;
	add.s64 	%rd31, %rd1, %rd30;
	ld.global.u32 	%r61, [%rd31];
	shr.u32 	%r62, %r61, %r59;
	and.b32  	%r63, %r62, 1;
	setp.eq.b32 	%p14, %r63, 1;
	not.pred 	%p15, %p14;
	@%p15 bra 	$L__BB2_16;
	ld.const.f32 	%f47, [%rd65+4];
	add.f32 	%f60, %f60, %f47;
$L__BB2_16:
	ld.const.u32 	%r64, [%rd66+8];
	shr.u32 	%r65, %r64, 5;
	and.b32  	%r66, %r64, 31;
	add.s32 	%r67, %r65, %r3;
	mul.wide.u32 	%rd32, %r67, 4;
	add.s64 	%rd33, %rd1, %rd32;
	ld.global.u32 	%r68, [%rd33];
	shr.u32 	%r69, %r68, %r66;
	and.b32  	%r70, %r69, 1;
	setp.eq.b32 	%p16, %r70, 1;
	not.pred 	%p17, %p16;
	@%p17 bra 	$L__BB2_18;
	ld.const.f32 	%f48, [%rd65+8];
	add.f32 	%f60, %f60, %f48;
$L__BB2_18:
	ld.const.u32 	%r71, [%rd66+12];
	shr.u32 	%r72, %r71, 5;
	and.b32  	%r73, %r71, 31;
	add.s32 	%r74, %r72, %r3;
	mul.wide.u32 	%rd34, %r74, 4;
	add.s64 	%rd35, %rd1, %rd34;
	ld.global.u32 	%r75, [%rd35];
	shr.u32 	%r76, %r75, %r73;
	and.b32  	%r77, %r76, 1;
	setp.eq.b32 	%p18, %r77, 1;
	not.pred 	%p19, %p18;
	@%p19 bra 	$L__BB2_20;
	ld.const.f32 	%f49, [%rd65+12];
	add.f32 	%f60, %f60, %f49;
$L__BB2_20:
	add.s32 	%r128, %r128, 8;
	add.s64 	%rd66, %rd66, 32;
	add.s64 	%rd65, %rd65, 32;
	setp.ne.s32 	%p20, %r128, 0;
	@%p20 bra 	$L__BB2_4;
$L__BB2_21:
	setp.eq.s32 	%p21, %r4, 0;
	@%p21 bra 	$L__BB2_42;
	and.b32  	%r10, %r15, 3;
	setp.lt.u32 	%p22, %r4, 4;
	@%p22 bra 	$L__BB2_32;
	mul.wide.u32 	%rd36, %r130, 4;
	mov.u64 	%rd37, mutateIdxConst;
	add.s64 	%rd6, %rd37, %rd36;
	ld.const.u32 	%r78, [%rd6];
	shr.u32 	%r79, %r78, 5;
	and.b32  	%r80, %r78, 31;
	add.s32 	%r81, %r79, %r3;
	mul.wide.u32 	%rd38, %r81, 4;
	add.s64 	%rd39, %rd1, %rd38;
	ld.global.u32 	%r82, [%rd39];
	shr.u32 	%r83, %r82, %r80;
	and.b32  	%r84, %r83, 1;
	setp.eq.b32 	%p23, %r84, 1;
	not.pred 	%p24, %p23;
	mov.u64 	%rd40, weightConst;
	add.s64 	%rd7, %rd40, %rd36;
	@%p24 bra 	$L__BB2_25;
	ld.const.f32 	%f51, [%rd7];
	add.f32 	%f60, %f60, %f51;
$L__BB2_25:
	ld.const.u32 	%r85, [%rd6+4];
	shr.u32 	%r86, %r85, 5;
	and.b32  	%r87, %r85, 31;
	add.s32 	%r88, %r86, %r3;
	mul.wide.u32 	%rd41, %r88, 4;
	add.s64 	%rd42, %rd1, %rd41;
	ld.global.u32 	%r89, [%rd42];
	shr.u32 	%r90, %r89, %r87;
	and.b32  	%r91, %r90, 1;
	setp.eq.b32 	%p25, %r91, 1;
	not.pred 	%p26, %p25;
	@%p26 bra 	$L__BB2_27;
	ld.const.f32 	%f52, [%rd7+4];
	add.f32 	%f60, %f60, %f52;
$L__BB2_27:
	ld.const.u32 	%r92, [%rd6+8];
	shr.u32 	%r93, %r92, 5;
	and.b32  	%r94, %r92, 31;
	add.s32 	%r95, %r93, %r3;
	mul.wide.u32 	%rd43, %r95, 4;
	add.s64 	%rd44, %rd1, %rd43;
	ld.global.u32 	%r96, [%rd44];
	shr.u32 	%r97, %r96, %r94;
	and.b32  	%r98, %r97, 1;
	setp.eq.b32 	%p27, %r98, 1;
	not.pred 	%p28, %p27;
	@%p28 bra 	$L__BB2_29;
	ld.const.f32 	%f53, [%rd7+8];
	add.f32 	%f60, %f60, %f53;
$L__BB2_29:
	ld.const.u32 	%r99, [%rd6+12];
	shr.u32 	%r100, %r99, 5;
	and.b32  	%r101, %r99, 31;
	add.s32 	%r102, %r100, %r3;
	mul.wide.u32 	%rd45, %r102, 4;
	add.s64 	%rd46, %rd1, %rd45;
	ld.global.u32 	%r103, [%rd46];
	shr.u32 	%r104, %r103, %r101;
	and.b32  	%r105, %r104, 1;
	setp.eq.b32 	%p29, %r105, 1;
	not.pred 	%p30, %p29;
	@%p30 bra 	$L__BB2_31;
	ld.const.f32 	%f54, [%rd7+12];
	add.f32 	%f60, %f60, %f54;
$L__BB2_31:
	add.s32 	%r130, %r130, 4;
$L__BB2_32:
	setp.eq.s32 	%p31, %r10, 0;
	@%p31 bra 	$L__BB2_42;
	setp.eq.s32 	%p32, %r10, 1;
	@%p32 bra 	$L__BB2_39;
	mul.wide.u32 	%rd47, %r130, 4;
	mov.u64 	%rd48, mutateIdxConst;
	add.s64 	%rd8, %rd48, %rd47;
	ld.const.u32 	%r106, [%rd8];
	shr.u32 	%r107, %r106, 5;
	and.b32  	%r108, %r106, 31;
	add.s32 	%r109, %r107, %r3;
	mul.wide.u32 	%rd49, %r109, 4;
	add.s64 	%rd50, %rd1, %rd49;
	ld.global.u32 	%r110, [%rd50];
	shr.u32 	%r111, %r110, %r108;
	and.b32  	%r112, %r111, 1;
	setp.eq.b32 	%p33, %r112, 1;
	not.pred 	%p34, %p33;
	mov.u64 	%rd51, weightConst;
	add.s64 	%rd9, %rd51, %rd47;
	@%p34 bra 	$L__BB2_36;
	ld.const.f32 	%f56, [%rd9];
	add.f32 	%f60, %f60, %f56;
$L__BB2_36:
	ld.const.u32 	%r113, [%rd8+4];
	shr.u32 	%r114, %r113, 5;
	and.b32  	%r115, %r113, 31;
	add.s32 	%r116, %r114, %r3;
	mul.wide.u32 	%rd52, %r116, 4;
	add.s64 	%rd53, %rd1, %rd52;
	ld.global.u32 	%r117, [%rd53];
	shr.u32 	%r118, %r117, %r115;
	and.b32  	%r119, %r118, 1;
	setp.eq.b32 	%p35, %r119, 1;
	not.pred 	%p36, %p35;
	@%p36 bra 	$L__BB2_38;
	ld.const.f32 	%f57, [%rd9+4];
	add.f32 	%f60, %f60, %f57;
$L__BB2_38:
	add.s32 	%r130, %r130, 2;
$L__BB2_39:
	and.b32  	%r120, %r15, 1;
	setp.eq.b32 	%p37, %r120, 1;
	not.pred 	%p38, %p37;
	@%p38 bra 	$L__BB2_42;
	mul.wide.u32 	%rd54, %r130, 4;
	mov.u64 	%rd55, mutateIdxConst;
	add.s64 	%rd56, %rd55, %rd54;
	ld.const.u32 	%r121, [%rd56];
	shr.u32 	%r122, %r121, 5;
	and.b32  	%r123, %r121, 31;
	add.s32 	%r124, %r122, %r3;
	mul.wide.u32 	%rd57, %r124, 4;
	add.s64 	%rd58, %rd1, %rd57;
	ld.global.u32 	%r125, [%rd58];
	shr.u32 	%r126, %r125, %r123;
	and.b32  	%r127, %r126, 1;
	setp.eq.b32 	%p39, %r127, 1;
	not.pred 	%p40, %p39;
	@%p40 bra 	$L__BB2_42;
	mov.u64 	%rd60, weightConst;
	add.s64 	%rd61, %rd60, %rd54;
	ld.const.f32 	%f58, [%rd61];
	add.f32 	%f60, %f60, %f58;
$L__BB2_42:
	cvta.to.global.u64 	%rd62, %rd11;
	mul.wide.u32 	%rd63, %r2, 4;
	add.s64 	%rd64, %rd62, %rd63;
	st.global.f32 	[%rd64], %f60;
$L__BB2_43:
	ret;

}
	// .globl	_Z21updateAncestralKernelPjS_S_S_j
.visible .entry _Z21updateAncestralKernelPjS_S_S_j(
	.param .u64 .ptr .align 1 _Z21updateAncestralKernelPjS_S_S_j_param_0,
	.param .u64 .ptr .align 1 _Z21updateAncestralKernelPjS_S_S_j_param_1,
	.param .u64 .ptr .align 1 _Z21updateAncestralKernelPjS_S_S_j_param_2,
	.param .u64 .ptr .align 1 _Z21updateAncestralKernelPjS_S_S_j_param_3,
	.param .u32 _Z21updateAncestralKernelPjS_S_S_j_param_4
)
{
	.reg .pred 	%p<3>;
	.reg .b32 	%r<25>;
	.reg .b64 	%rd<14>;

	ld.param.u64 	%rd5, [_Z21updateAncestralKernelPjS_S_S_j_param_0];
	ld.param.u64 	%rd6, [_Z21updateAncestralKernelPjS_S_S_j_param_1];
	ld.param.u64 	%rd7, [_Z21updateAncestralKernelPjS_S_S_j_param_2];
	ld.param.u64 	%rd8, [_Z21updateAncestralKernelPjS_S_S_j_param_3];
	ld.param.u32 	%r6, [_Z21updateAncestralKernelPjS_S_S_j_param_4];
	mov.u32 	%r7, %ctaid.x;
	mov.u32 	%r1, %ntid.x;
	mov.u32 	%r8, %tid.x;
	mad.lo.s32 	%r24, %r7, %r1, %r8;
	setp.ge.u32 	%p1, %r24, %r6;
	@%p1 bra 	$L__BB3_3;
	mov.u32 	%r9, %nctaid.x;
	mul.lo.s32 	%r3, %r1, %r9;
	cvta.to.global.u64 	%rd1, %rd5;
	cvta.to.global.u64 	%rd2, %rd7;
	cvta.to.global.u64 	%rd3, %rd6;
	cvta.to.global.u64 	%rd4, %rd8;
$L__BB3_2:
	mul.wide.u32 	%rd9, %r24, 4;
	add.s64 	%rd10, %rd1, %rd9;
	ld.global.u32 	%r10, [%rd10];
	add.s64 	%rd11, %rd2, %rd9;
	ld.global.u32 	%r11, [%rd11];
	add.s64 	%rd12, %rd3, %rd9;
	ld.global.u32 	%r12, [%rd12];
	add.s64 	%rd13, %rd4, %rd9;
	ld.global.u32 	%r13, [%rd13];
	xor.b32  	%r14, %r11, %r10;
	or.b32  	%r15, %r13, %r12;
	and.b32  	%r16, %r15, %r14;
	or.b32  	%r17, %r11, %r10;
	xor.b32  	%r18, %r16, %r17;
	st.global.u32 	[%rd10], %r18;
	xor.b32  	%r19, %r12, %r13;
	not.b32 	%r20, %r19;
	and.b32  	%r21, %r14, %r20;
	and.b32  	%r22, %r13, %r12;
	or.b32  	%r23, %r21, %r22;
	st.global.u32 	[%rd12], %r23;
	add.s32 	%r24, %r24, %r3;
	setp.lt.u32 	%p2, %r24, %r6;
	@%p2 bra 	$L__BB3_2;
$L__BB3_3:
	ret;

}
	// .globl	_Z22updateAncestralKernel2PjS_S_S_j
.visible .entry _Z22updateAncestralKernel2PjS_S_S_j(
	.param .u64 .ptr .align 1 _Z22updateAncestralKernel2PjS_S_S_j_param_0,
	.param .u64 .ptr .align 1 _Z22updateAncestralKernel2PjS_S_S_j_param_1,
	.param .u64 .ptr .align 1 _Z22updateAncestralKernel2PjS_S_S_j_param_2,
	.param .u64 .ptr .align 1 _Z22updateAncestralKernel2PjS_S_S_j_param_3,
	.param .u32 _Z22updateAncestralKernel2PjS_S_S_j_param_4
)
{
	.reg .pred 	%p<3>;
	.reg .b32 	%r<23>;
	.reg .b64 	%rd<14>;

	ld.param.u64 	%rd5, [_Z22updateAncestralKernel2PjS_S_S_j_param_0];
	ld.param.u64 	%rd6, [_Z22updateAncestralKernel2PjS_S_S_j_param_1];
	ld.param.u64 	%rd7, [_Z22updateAncestralKernel2PjS_S_S_j_param_2];
	ld.param.u64 	%rd8, [_Z22updateAncestralKernel2PjS_S_S_j_param_3];
	ld.param.u32 	%r6, [_Z22updateAncestralKernel2PjS_S_S_j_param_4];
	mov.u32 	%r7, %ctaid.x;
	mov.u32 	%r1, %ntid.x;
	mov.u32 	%r8, %tid.x;
	mad.lo.s32 	%r22, %r7, %r1, %r8;
	setp.ge.u32 	%p1, %r22, %r6;
	@%p1 bra 	$L__BB4_3;
	mov.u32 	%r9, %nctaid.x;
	mul.lo.s32 	%r3, %r1, %r9;
	cvta.to.global.u64 	%rd1, %rd5;
	cvta.to.global.u64 	%rd2, %rd7;
	cvta.to.global.u64 	%rd3, %rd6;
	cvta.to.global.u64 	%rd4, %rd8;
$L__BB4_2:
	mul.wide.u32 	%rd9, %r22, 4;
	add.s64 	%rd10, %rd1, %rd9;
	ld.global.u32 	%r10, [%rd10];
	add.s64 	%rd11, %rd2, %rd9;
	ld.global.u32 	%r11, [%rd11];
	add.s64 	%rd12, %rd3, %rd9;
	ld.global.u32 	%r12, [%rd12];
	add.s64 	%rd13, %rd4, %rd9;
	ld.global.u32 	%r13, [%rd13];
	or.b32  	%r14, %r12, %r10;
	and.b32  	%r15, %r14, %r11;
	and.b32  	%r16, %r13, %r10;
	or.b32  	%r17, %r15, %r16;
	st.global.u32 	[%rd10], %r17;
	xor.b32  	%r18, %r11, %r10;
	or.b32  	%r19, %r13, %r12;
	not.b32 	%r20, %r19;
	and.b32  	%r21, %r18, %r20;
	st.global.u32 	[%rd12], %r21;
	add.s32 	%r22, %r22, %r3;
	setp.lt.u32 	%p2, %r22, %r6;
	@%p2 bra 	$L__BB4_2;
$L__BB4_3:
	ret;

}
	// .globl	_Z21nodeStateOutputKernelPjS_jS_
.visible .entry _Z21nodeStateOutputKernelPjS_jS_(
	.param .u64 .ptr .align 1 _Z21nodeStateOutputKernelPjS_jS__param_0,
	.param .u64 .ptr .align 1 _Z21nodeStateOutputKernelPjS_jS__param_1,
	.param .u32 _Z21nodeStateOutputKernelPjS_jS__param_2,
	.param .u64 .ptr .align 1 _Z21nodeStateOutputKernelPjS_jS__param_3
)
{
	.reg .pred 	%p<3>;
	.reg .b32 	%r<15>;
	.reg .b64 	%rd<11>;

	ld.param.u64 	%rd4, [_Z21nodeStateOutputKernelPjS_jS__param_0];
	ld.param.u64 	%rd5, [_Z21nodeStateOutputKernelPjS_jS__param_1];
	ld.param.u32 	%r6, [_Z21nodeStateOutputKernelPjS_jS__param_2];
	ld.param.u64 	%rd6, [_Z21nodeStateOutputKernelPjS_jS__param_3];
	mov.u32 	%r7, %ctaid.x;
	mov.u32 	%r1, %ntid.x;
	mov.u32 	%r8, %tid.x;
	mad.lo.s32 	%r14, %r7, %r1, %r8;
	setp.ge.u32 	%p1, %r14, %r6;
	@%p1 bra 	$L__BB5_3;
	mov.u32 	%r9, %nctaid.x;
	mul.lo.s32 	%r3, %r1, %r9;
	cvta.to.global.u64 	%rd1, %rd4;
	cvta.to.global.u64 	%rd2, %rd5;
	cvta.to.global.u64 	%rd3, %rd6;
$L__BB5_2:
	mul.wide.u32 	%rd7, %r14, 4;
	add.s64 	%rd8, %rd1, %rd7;
	ld.global.u32 	%r10, [%rd8];
	add.s64 	%rd9, %rd2, %rd7;
	ld.global.u32 	%r11, [%rd9];
	not.b32 	%r12, %r11;
	and.b32  	%r13, %r10, %r12;
	add.s64 	%rd10, %rd3, %rd7;
	st.global.u32 	[%rd10], %r13;
	add.s32 	%r14, %r14, %r3;
	setp.lt.u32 	%p2, %r14, %r6;
	@%p2 bra 	$L__BB5_2;
$L__BB5_3:
	ret;

}
	// .globl	_Z18findMaxFloatKernelPKfPjjPfS1_
.visible .entry _Z18findMaxFloatKernelPKfPjjPfS1_(
	.param .u64 .ptr .align 1 _Z18findMaxFloatKernelPKfPjjPfS1__param_0,
	.param .u64 .ptr .align 1 _Z18findMaxFloatKernelPKfPjjPfS1__param_1,
	.param .u32 _Z18findMaxFloatKernelPKfPjjPfS1__param_2,
	.param .u64 .ptr .align 1 _Z18findMaxFloatKernelPKfPjjPfS1__param_3,
	.param .u64 .ptr .align 1 _Z18findMaxFloatKernelPKfPjjPfS1__param_4
)
{
	.reg .pred 	%p<17>;
	.reg .b32 	%r<37>;
	.reg .b32 	%f<12>;
	.reg .b64 	%rd<15>;
	// demoted variable
	.shared .align 4 .b8 _ZZ18findMaxFloatKernelPKfPjjPfS1_E9threadMax[512];
	// demoted variable
	.shared .align 4 .b8 _ZZ18findMaxFloatKernelPKfPjjPfS1_E12threadMaxIdx[512];
	ld.param.u64 	%rd3, [_Z18findMaxFloatKernelPKfPjjPfS1__param_0];
	ld.param.u64 	%rd4, [_Z18findMaxFloatKernelPKfPjjPfS1__param_1];
	ld.param.u32 	%r20, [_Z18findMaxFloatKernelPKfPjjPfS1__param_2];
	ld.param.u64 	%rd5, [_Z18findMaxFloatKernelPKfPjjPfS1__param_3];
	ld.param.u64 	%rd6, [_Z18findMaxFloatKernelPKfPjjPfS1__param_4];
	mov.u32 	%r1, %tid.x;
	mov.u32 	%r2, %ctaid.x;
	mov.u32 	%r35, %ntid.x;
	mad.lo.s32 	%r32, %r2, %r35, %r1;
	setp.ge.u32 	%p3, %r32, %r20;
	mov.b32 	%r34, 0;
	mov.f32 	%f11, 0fBF800000;
	@%p3 bra 	$L__BB6_5;
	mov.u32 	%r23, %nctaid.x;
	mul.lo.s32 	%r5, %r35, %r23;
	cvta.to.global.u64 	%rd1, %rd3;
	cvta.to.global.u64 	%rd2, %rd4;
	mov.f32 	%f11, 0fBF800000;
	mov.b32 	%r34, 0;
$L__BB6_2:
	mul.wide.u32 	%rd7, %r32, 4;
	add.s64 	%rd8, %rd1, %rd7;
	ld.global.f32 	%f2, [%rd8];
	add.s64 	%rd9, %rd2, %rd7;
	ld.global.u32 	%r8, [%rd9];
	setp.gt.f32 	%p5, %f2, %f11;
	mov.pred 	%p16, -1;
	@%p5 bra 	$L__BB6_4;
	setp.eq.f32 	%p6, %f2, %f11;
	setp.lt.u32 	%p7, %r8, %r34;
	and.pred  	%p16, %p6, %p7;
$L__BB6_4:
	selp.f32 	%f11, %f2, %f11, %p16;
	selp.b32 	%r34, %r8, %r34, %p16;
	add.s32 	%r32, %r32, %r5;
	setp.lt.u32 	%p8, %r32, %r20;
	@%p8 bra 	$L__BB6_2;
$L__BB6_5:
	shl.b32 	%r24, %r1, 2;
	mov.u32 	%r25, _ZZ18findMaxFloatKernelPKfPjjPfS1_E9threadMax;
	add.s32 	%r12, %r25, %r24;
	st.shared.f32 	[%r12], %f11;
	mov.u32 	%r26, _ZZ18findMaxFloatKernelPKfPjjPfS1_E12threadMaxIdx;
	add.s32 	%r13, %r26, %r24;
	st.shared.u32 	[%r13], %r34;
	bar.sync 	0;
	setp.lt.u32 	%p9, %r35, 2;
	@%p9 bra 	$L__BB6_13;
$L__BB6_6:
	mov.u32 	%r14, %r35;
	shr.u32 	%r35, %r14, 1;
	setp.ge.u32 	%p10, %r1, %r35;
	@%p10 bra 	$L__BB6_12;
	shl.b32 	%r16, %r35, 2;
	add.s32 	%r27, %r12, %r16;
	ld.shared.f32 	%f5, [%r27];
	ld.shared.f32 	%f6, [%r12];
	setp.leu.f32 	%p11, %f5, %f6;
	@%p11 bra 	$L__BB6_9;
	add.s32 	%r30, %r13, %r16;
	ld.shared.u32 	%r36, [%r30];
	bra.uni 	$L__BB6_11;
$L__BB6_9:
	setp.neu.f32 	%p12, %f5, %f6;
	@%p12 bra 	$L__BB6_12;
	add.s32 	%r28, %r13, %r16;
	ld.shared.u32 	%r36, [%r28];
	ld.shared.u32 	%r29, [%r13];
	setp.ge.u32 	%p13, %r36, %r29;
	@%p13 bra 	$L__BB6_12;
$L__BB6_11:
	st.shared.f32 	[%r12], %f5;
	st.shared.u32 	[%r13], %r36;
$L__BB6_12:
	bar.sync 	0;
	setp.gt.u32 	%p14, %r14, 3;
	@%p14 bra 	$L__BB6_6;
$L__BB6_13:
	setp.ne.s32 	%p15, %r1, 0;
	@%p15 bra 	$L__BB6_15;
	ld.shared.f32 	%f9, [_ZZ18findMaxFloatKernelPKfPjjPfS1_E9threadMax];
	cvta.to.global.u64 	%rd10, %rd5;
	mul.wide.u32 	%rd11, %r2, 4;
	add.s64 	%rd12, %rd10, %rd11;
	st.global.f32 	[%rd12], %f9;
	ld.shared.u32 	%r31, [_ZZ18findMaxFloatKernelPKfPjjPfS1_E12threadMaxIdx];
	cvta.to.global.u64 	%rd13, %rd6;
	add.s64 	%rd14, %rd13, %rd11;
	st.global.u32 	[%rd14], %r31;
$L__BB6_15:
	ret;

}
	// .globl	_Z15findValueKernelPjjjS_
.visible .entry _Z15findValueKernelPjjjS_(
	.param .u64 .ptr .align 1 _Z15findValueKernelPjjjS__param_0,
	.param .u32 _Z15findValueKernelPjjjS__param_1,
	.param .u32 _Z15findValueKernelPjjjS__param_2,
	.param .u64 .ptr .align 1 _Z15findValueKernelPjjjS__param_3
)
{
	.reg .pred 	%p<9>;
	.reg .b32 	%r<29>;
	.reg .b64 	%rd<9>;
	// demoted variable
	.shared .align 4 .b8 _ZZ15findValueKernelPjjjS_E11threadFound[512];
	ld.param.u64 	%rd3, [_Z15findValueKernelPjjjS__param_0];
	ld.param.u32 	%r13, [_Z15findValueKernelPjjjS__param_1];
	ld.param.u32 	%r14, [_Z15findValueKernelPjjjS__param_2];
	ld.param.u64 	%rd2, [_Z15findValueKernelPjjjS__param_3];
	cvta.to.global.u64 	%rd1, %rd3;
	mov.u32 	%r1, %tid.x;
	mov.u32 	%r28, %ntid.x;
	add.s32 	%r3, %r13, 1;
	setp.ge.u32 	%p1, %r1, %r13;
	mov.u32 	%r27, %r3;
	@%p1 bra 	$L__BB7_3;
	mov.u32 	%r25, %r1;
	mov.u32 	%r27, %r3;
$L__BB7_2:
	shl.b32 	%r15, %r25, 1;
	mul.wide.u32 	%rd4, %r15, 4;
	add.s64 	%rd5, %rd1, %rd4;
	ld.global.u32 	%r16, [%rd5];
	setp.eq.s32 	%p2, %r16, %r14;
	min.u32 	%r17, %r25, %r27;
	selp.b32 	%r27, %r17, %r27, %p2;
	add.s32 	%r25, %r25, %r28;
	setp.lt.u32 	%p3, %r25, %r13;
	@%p3 bra 	$L__BB7_2;
$L__BB7_3:
	shl.b32 	%r18, %r1, 2;
	mov.u32 	%r19, _ZZ15findValueKernelPjjjS_E11threadFound;
	add.s32 	%r9, %r19, %r18;
	st.shared.u32 	[%r9], %r27;
	bar.sync 	0;
	setp.lt.u32 	%p4, %r28, 2;
	@%p4 bra 	$L__BB7_8;
$L__BB7_4:
	mov.u32 	%r10, %r28;
	shr.u32 	%r28, %r10, 1;
	setp.ge.u32 	%p5, %r1, %r28;
	@%p5 bra 	$L__BB7_7;
	ld.shared.u32 	%r20, [%r9];
	shl.b32 	%r21, %r28, 2;
	add.s32 	%r22, %r9, %r21;
	ld.shared.u32 	%r12, [%r22];
	setp.le.u32 	%p6, %r20, %r12;
	@%p6 bra 	$L__BB7_7;
	st.shared.u32 	[%r9], %r12;
$L__BB7_7:
	bar.sync 	0;
	setp.gt.u32 	%p7, %r10, 3;
	@%p7 bra 	$L__BB7_4;
$L__BB7_8:
	setp.ne.s32 	%p8, %r1, 0;
	@%p8 bra 	$L__BB7_10;
	ld.shared.u32 	%r23, [_ZZ15findValueKernelPjjjS_E11threadFound];
	cvta.to.global.u64 	%rd6, %rd2;
	st.global.u32 	[%rd6], %r23;
	shl.b32 	%r24, %r23, 1;
	mul.wide.u32 	%rd7, %r24, 4;
	add.s64 	%rd8, %rd1, %rd7;
	st.global.u32 	[%rd8], %r3;
$L__BB7_10:
	ret;

}
	// .globl	_Z16findValueKernel2PjjjS_
.visible .entry _Z16findValueKernel2PjjjS_(
	.param .u64 .ptr .align 1 _Z16findValueKernel2PjjjS__param_0,
	.param .u32 _Z16findValueKernel2PjjjS__param_1,
	.param .u32 _Z16findValueKernel2PjjjS__param_2,
	.param .u64 .ptr .align 1 _Z16findValueKernel2PjjjS__param_3
)
{
	.reg .pred 	%p<4>;
	.reg .b32 	%r<10>;
	.reg .b64 	%rd<7>;

	ld.param.u64 	%rd3, [_Z16findValueKernel2PjjjS__param_0];
	ld.param.u32 	%r5, [_Z16findValueKernel2PjjjS__param_1];
	ld.param.u32 	%r6, [_Z16findValueKernel2PjjjS__param_2];
	ld.param.u64 	%rd4, [_Z16findValueKernel2PjjjS__param_3];
	mov.u32 	%r9, %tid.x;
	setp.ge.u32 	%p1, %r9, %r5;
	@%p1 bra 	$L__BB8_5;
	mov.u32 	%r2, %ntid.x;
	cvta.to.global.u64 	%rd1, %rd3;
	cvta.to.global.u64 	%rd2, %rd4;
$L__BB8_2:
	shl.b32 	%r7, %r9, 1;
	mul.wide.u32 	%rd5, %r7, 4;
	add.s64 	%rd6, %rd1, %rd5;
	ld.global.u32 	%r8, [%rd6+4];
	setp.ne.s32 	%p2, %r8, %r6;
	@%p2 bra 	$L__BB8_4;
	st.global.u32 	[%rd2], %r9;
$L__BB8_4:
	add.s32 	%r9, %r9, %r2;
	setp.lt.u32 	%p3, %r9, %r5;
	@%p3 bra 	$L__BB8_2;
$L__BB8_5:
	ret;

}


// ===== COMPILED SASS (sm_100) =====

	.target	sm_100

	.elftype	@"ET_EXEC"


//--------------------- .note.nv.tkinfo           --------------------------
	.section	.note.nv.tkinfo,"",@"SHT_NOTE"
	.sectionflags	@"SHF_NOTE_NV_TKINFO"
	.tkinfo
        /*0018*/ 	.word	0x00000002
        /*0030*/ 	.string	""
        /*0030*/ 	.string	"ptxas"
        /*0030*/ 	.string	"Cuda compilation tools, release 13.0, V13.0.88"
        /*0030*/ 	.string	"Build cuda_13.0.r13.0/compiler.36424714_0"
        /*0030*/ 	.string	"-arch sm_100 -m 64 "



//--------------------- .note.nv.cuinfo           --------------------------
	.section	.note.nv.cuinfo,"",@"SHT_NOTE"
	.sectionflags	@"SHF_NOTE_NV_CUINFO"
        /*0018*/ 	.short	0x0002
        /*001a*/ 	.short	0x0064
        /*001c*/ 	.short	0x0082
	.zero		2


//--------------------- .nv.info                  --------------------------
	.section	.nv.info,"",@"SHT_CUDA_INFO"
	.align	4


	//----- nvinfo : EIATTR_REGCOUNT
	.align		4
        /*0000*/ 	.byte	0x04, 0x2f
        /*0002*/ 	.short	(.L_3 - .L_2)
	.align		4
.L_2:
        /*0004*/ 	.word	index@(_Z9fillFloatPfjf)
        /*0008*/ 	.word	0x0000000c


	//----- nvinfo : EIATTR_FRAME_SIZE
	.align		4
.L_3:
        /*000c*/ 	.byte	0x04, 0x11
        /*000e*/ 	.short	(.L_5 - .L_4)
	.align		4
.L_4:
        /*0010*/ 	.word	index@(_Z9fillFloatPfjf)
        /*0014*/ 	.word	0x00000000


	//----- nvinfo : EIATTR_REGCOUNT
	.align		4
.L_5:
        /*0018*/ 	.byte	0x04, 0x2f
        /*001a*/ 	.short	(.L_7 - .L_6)
	.align		4
.L_6:
        /*001c*/ 	.word	index@(_Z12fillFloatColPfjf)
        /*0020*/ 	.word	0x0000000c


	//----- nvinfo : EIATTR_FRAME_SIZE
	.align		4
.L_7:
        /*0024*/ 	.byte	0x04, 0x11
        /*0026*/ 	.short	(.L_9 - .L_8)
	.align		4
.L_8:
        /*0028*/ 	.word	index@(_Z12fillFloatColPfjf)
        /*002c*/ 	.word	0x00000000


	//----- nvinfo : EIATTR_REGCOUNT
	.align		4
.L_9:
        /*0030*/ 	.byte	0x04, 0x2f
        /*0032*/ 	.short	(.L_11 - .L_10)
	.align		4
.L_10:
        /*0034*/ 	.word	index@(_Z21calculateSharedKerneljPjjS_jPf)
        /*0038*/ 	.word	0x00000020


	//----- nvinfo : EIATTR_FRAME_SIZE
	.align		4
.L_11:
        /*003c*/ 	.byte	0x04, 0x11
        /*003e*/ 	.short	(.L_13 - .L_12)
	.align		4
.L_12:
        /*0040*/ 	.word	index@(_Z21calculateSharedKerneljPjjS_jPf)
        /*0044*/ 	.word	0x00000000


	//----- nvinfo : EIATTR_REGCOUNT
	.align		4
.L_13:
        /*0048*/ 	.byte	0x04, 0x2f
        /*004a*/ 	.short	(.L_15 - .L_14)
	.align		4
.L_14:
        /*004c*/ 	.word	index@(_Z21updateAncestralKernelPjS_S_S_j)
        /*0050*/ 	.word	0x0000001a


	//----- nvinfo : EIATTR_FRAME_SIZE
	.align		4
.L_15:
        /*0054*/ 	.byte	0x04, 0x11
        /*0056*/ 	.short	(.L_17 - .L_16)
	.align		4
.L_16:
        /*0058*/ 	.word	index@(_Z21updateAncestralKernelPjS_S_S_j)
        /*005c*/ 	.word	0x00000000


	//----- nvinfo : EIATTR_REGCOUNT
	.align		4
.L_17:
        /*0060*/ 	.byte	0x04, 0x2f
        /*0062*/ 	.short	(.L_19 - .L_18)
	.align		4
.L_18:
        /*0064*/ 	.word	index@(_Z22updateAncestralKernel2PjS_S_S_j)
        /*0068*/ 	.word	0x0000001a


	//----- nvinfo : EIATTR_FRAME_SIZE
	.align		4
.L_19:
        /*006c*/ 	.byte	0x04, 0x11
        /*006e*/ 	.short	(.L_21 - .L_20)
	.align		4
.L_20:
        /*0070*/ 	.word	index@(_Z22updateAncestralKernel2PjS_S_S_j)
        /*0074*/ 	.word	0x00000000


	//----- nvinfo : EIATTR_REGCOUNT
	.align		4
.L_21:
        /*0078*/ 	.byte	0x04, 0x2f
        /*007a*/ 	.short	(.L_23 - .L_22)
	.align		4
.L_22:
        /*007c*/ 	.word	index@(_Z21nodeStateOutputKernelPjS_jS_)
        /*0080*/ 	.word	0x00000014


	//----- nvinfo : EIATTR_FRAME_SIZE
	.align		4
.L_23:
        /*0084*/ 	.byte	0x04, 0x11
        /*0086*/ 	.short	(.L_25 - .L_24)
	.align		4
.L_24:
        /*0088*/ 	.word	index@(_Z21nodeStateOutputKernelPjS_jS_)
        /*008c*/ 	.word	0x00000000


	//----- nvinfo : EIATTR_REGCOUNT
	.align		4
.L_25:
        /*0090*/ 	.byte	0x04, 0x2f
        /*0092*/ 	.short	(.L_27 - .L_26)
	.align		4
.L_26:
        /*0094*/ 	.word	index@(_Z18findMaxFloatKernelPKfPjjPfS1_)
        /*0098*/ 	.word	0x00000012


	//----- nvinfo : EIATTR_FRAME_SIZE
	.align		4
.L_27:
        /*009c*/ 	.byte	0x04, 0x11
        /*009e*/ 	.short	(.L_29 - .L_28)
	.align		4
.L_28:
        /*00a0*/ 	.word	index@(_Z18findMaxFloatKernelPKfPjjPfS1_)
        /*00a4*/ 	.word	0x00000000


	//----- nvinfo : EIATTR_REGCOUNT
	.align		4
.L_29:
        /*00a8*/ 	.byte	0x04, 0x2f
        /*00aa*/ 	.short	(.L_31 - .L_30)
	.align		4
.L_30:
        /*00ac*/ 	.word	index@(_Z15findValueKernelPjjjS_)
        /*00b0*/ 	.word	0x0000000e


	//----- nvinfo : EIATTR_FRAME_SIZE
	.align		4
.L_31:
        /*00b4*/ 	.byte	0x04, 0x11
        /*00b6*/ 	.short	(.L_33 - .L_32)
	.align		4
.L_32:
        /*00b8*/ 	.word	index@(_Z15findValueKernelPjjjS_)
        /*00bc*/ 	.word	0x00000000


	//----- nvinfo : EIATTR_REGCOUNT
	.align		4
.L_33:
        /*00c0*/ 	.byte	0x04, 0x2f
        /*00c2*/ 	.short	(.L_35 - .L_34)
	.align		4
.L_34:
        /*00c4*/ 	.word	index@(_Z16findValueKernel2PjjjS_)
        /*00c8*/ 	.word	0x0000000c


	//----- nvinfo : EIATTR_FRAME_SIZE
	.align		4
.L_35:
        /*00cc*/ 	.byte	0x04, 0x11
        /*00ce*/ 	.short	(.L_37 - .L_36)
	.align		4
.L_36:
        /*00d0*/ 	.word	index@(_Z16findValueKernel2PjjjS_)
        /*00d4*/ 	.word	0x00000000


	//----- nvinfo : EIATTR_MIN_STACK_SIZE
	.align		4
.L_37:
        /*00d8*/ 	.byte	0x04, 0x12
        /*00da*/ 	.short	(.L_39 - .L_38)
	.align		4
.L_38:
        /*00dc*/ 	.word	index@(_Z16findValueKernel2PjjjS_)
        /*00e0*/ 	.word	0x00000000


	//----- nvinfo : EIATTR_MIN_STACK_SIZE
	.align		4
.L_39:
        /*00e4*/ 	.byte	0x04, 0x12
        /*00e6*/ 	.short	(.L_41 - .L_40)
	.align		4
.L_40:
        /*00e8*/ 	.word	index@(_Z15findValueKernelPjjjS_)
        /*00ec*/ 	.word	0x00000000


	//----- nvinfo : EIATTR_MIN_STACK_SIZE
	.align		4
.L_41:
        /*00f0*/ 	.byte	0x04, 0x12
        /*00f2*/ 	.short	(.L_43 - .L_42)
	.align		4
.L_42:
        /*00f4*/ 	.word	index@(_Z18findMaxFloatKernelPKfPjjPfS1_)
        /*00f8*/ 	.word	0x00000000


	//----- nvinfo : EIATTR_MIN_STACK_SIZE
	.align		4
.L_43:
        /*00fc*/ 	.byte	0x04, 0x12
        /*00fe*/ 	.short	(.L_45 - .L_44)
	.align		4
.L_44:
        /*0100*/ 	.word	index@(_Z21nodeStateOutputKernelPjS_jS_)
        /*0104*/ 	.word	0x00000000


	//----- nvinfo : EIATTR_MIN_STACK_SIZE
	.align		4
.L_45:
        /*0108*/ 	.byte	0x04, 0x12
        /*010a*/ 	.short	(.L_47 - .L_46)
	.align		4
.L_46:
        /*010c*/ 	.word	index@(_Z22updateAncestralKernel2PjS_S_S_j)
        /*0110*/ 	.word	0x00000000


	//----- nvinfo : EIATTR_MIN_STACK_SIZE
	.align		4
.L_47:
        /*0114*/ 	.byte	0x04, 0x12
        /*0116*/ 	.short	(.L_49 - .L_48)
	.align		4
.L_48:
        /*0118*/ 	.word	index@(_Z21updateAncestralKernelPjS_S_S_j)
        /*011c*/ 	.word	0x00000000


	//----- nvinfo : EIATTR_MIN_STACK_SIZE
	.align		4
.L_49:
        /*0120*/ 	.byte	0x04, 0x12
        /*0122*/ 	.short	(.L_51 - .L_50)
	.align		4
.L_50:
        /*0124*/ 	.word	index@(_Z21calculateSharedKerneljPjjS_jPf)
        /*0128*/ 	.word	0x00000000


	//----- nvinfo : EIATTR_MIN_STACK_SIZE
	.align		4
.L_51:
        /*012c*/ 	.byte	0x04, 0x12
        /*012e*/ 	.short	(.L_53 - .L_52)
	.align		4
.L_52:
        /*0130*/ 	.word	index@(_Z12fillFloatColPfjf)
        /*0134*/ 	.word	0x00000000


	//----- nvinfo : EIATTR_MIN_STACK_SIZE
	.align		4
.L_53:
        /*0138*/ 	.byte	0x04, 0x12
        /*013a*/ 	.short	(.L_55 - .L_54)
	.align		4
.L_54:
        /*013c*/ 	.word	index@(_Z9fillFloatPfjf)
        /*0140*/ 	.word	0x00000000
.L_55:


//--------------------- .nv.compat                --------------------------
	.section	.nv.compat,"",@"SHT_CUDA_COMPAT_INFO"
	.align	4
        /*0000*/ 	.byte	0x02, 0x09, 0x00, 0x00, 0x02, 0x02, 0x01, 0x00, 0x02, 0x05, 0x05, 0x00, 0x03, 0x07, 0x01, 0x01
        /*0010*/ 	.byte	0x02, 0x03, 0x00, 0x00, 0x02, 0x06, 0x01, 0x00, 0x04, 0x0b, 0x08, 0x00, 0x09, 0x00, 0x00, 0x00
        /*0020*/ 	.byte	0x00, 0x00, 0x00, 0x00


//--------------------- .nv.info._Z16findValueKernel2PjjjS_ --------------------------
	.section	.nv.info._Z16findValueKernel2PjjjS_,"",@"SHT_CUDA_INFO"
	.sectionflags	@""
	.align	4


	//----- nvinfo : EIATTR_CUDA_API_VERSION
	.align		4
        /*0000*/ 	.byte	0x04, 0x37
        /*0002*/ 	.short	(.L_57 - .L_56)
.L_56:
        /*0004*/ 	.word	0x00000082


	//----- nvinfo : EIATTR_KPARAM_INFO
	.align		4
.L_57:
        /*0008*/ 	.byte	0x04, 0x17
        /*000a*/ 	.short	(.L_59 - .L_58)
.L_58:
        /*000c*/ 	.word	0x00000000
        /*0010*/ 	.short	0x0003
        /*0012*/ 	.short	0x0010
        /*0014*/ 	.byte	0x00, 0xf5, 0x21, 0x00


	//----- nvinfo : EIATTR_KPARAM_INFO
	.align		4
.L_59:
        /*0018*/ 	.byte	0x04, 0x17
        /*001a*/ 	.short	(.L_61 - .L_60)
.L_60:
        /*001c*/ 	.word	0x00000000
        /*0020*/ 	.short	0x0002
        /*0022*/ 	.short	0x000c
        /*0024*/ 	.byte	0x00, 0xf0, 0x11, 0x00


	//----- nvinfo : EIATTR_KPARAM_INFO
	.align		4
.L_61:
        /*0028*/ 	.byte	0x04, 0x17
        /*002a*/ 	.short	(.L_63 - .L_62)
.L_62:
        /*002c*/ 	.word	0x00000000
        /*0030*/ 	.short	0x0001
        /*0032*/ 	.short	0x0008
        /*0034*/ 	.byte	0x00, 0xf0, 0x11, 0x00


	//----- nvinfo : EIATTR_KPARAM_INFO
	.align		4
.L_63:
        /*0038*/ 	.byte	0x04, 0x17
        /*003a*/ 	.short	(.L_65 - .L_64)
.L_64:
        /*003c*/ 	.word	0x00000000
        /*0040*/ 	.short	0x0000
        /*0042*/ 	.short	0x0000
        /*0044*/ 	.byte	0x00, 0xf5, 0x21, 0x00


	//----- nvinfo : EIATTR_SPARSE_MMA_MASK
	.align		4
.L_65:
        /*0048*/ 	.byte	0x03, 0x50
        /*004a*/ 	.short	0x0000


	//----- nvinfo : EIATTR_MAXREG_COUNT
	.align		4
        /*004c*/ 	.byte	0x03, 0x1b
        /*004e*/ 	.short	0x00ff


	//----- nvinfo : EIATTR_MERCURY_ISA_VERSION
	.align		4
        /*0050*/ 	.byte	0x03, 0x5f
        /*0052*/ 	.short	0x0101


	//----- nvinfo : EIATTR_VRC_CTA_INIT_COUNT
	.align		4
        /*0054*/ 	.byte	0x02, 0x4a
	.zero		1
	.zero		1


	//----- nvinfo : EIATTR_EXIT_INSTR_OFFSETS
	.align		4
        /*0058*/ 	.byte	0x04, 0x1c
        /*005a*/ 	.short	(.L_67 - .L_66)


	//   ....[0]....
.L_66:
        /*005c*/ 	.word	0x00000040


	//   ....[1]....
        /*0060*/ 	.word	0x00000130


	//----- nvinfo : EIATTR_CRS_STACK_SIZE
	.align		4
.L_67:
        /*0064*/ 	.byte	0x04, 0x1e
        /*0066*/ 	.short	(.L_69 - .L_68)
.L_68:
        /*0068*/ 	.word	0x00000000


	//----- nvinfo : EIATTR_CBANK_PARAM_SIZE
	.align		4
.L_69:
        /*006c*/ 	.byte	0x03, 0x19
        /*006e*/ 	.short	0x0018


	//----- nvinfo : EIATTR_PARAM_CBANK
	.align		4
        /*0070*/ 	.byte	0x04, 0x0a
        /*0072*/ 	.short	(.L_71 - .L_70)
	.align		4
.L_70:
        /*0074*/ 	.word	index@(.nv.constant0._Z16findValueKernel2PjjjS_)
        /*0078*/ 	.short	0x0380
        /*007a*/ 	.short	0x0018


	//----- nvinfo : EIATTR_SW_WAR
	.align		4
.L_71:
        /*007c*/ 	.byte	0x04, 0x36
        /*007e*/ 	.short	(.L_73 - .L_72)
.L_72:
        /*0080*/ 	.word	0x00000008
.L_73:


//--------------------- .nv.info._Z15findValueKernelPjjjS_ --------------------------
	.section	.nv.info._Z15findValueKernelPjjjS_,"",@"SHT_CUDA_INFO"
	.sectionflags	@""
	.align	4


	//----- nvinfo : EIATTR_CUDA_API_VERSION
	.align		4
        /*0000*/ 	.byte	0x04, 0x37
        /*0002*/ 	.short	(.L_75 - .L_74)
.L_74:
        /*0004*/ 	.word	0x00000082


	//----- nvinfo : EIATTR_KPARAM_INFO
	.align		4
.L_75:
        /*0008*/ 	.byte	0x04, 0x17
        /*000a*/ 	.short	(.L_77 - .L_76)
.L_76:
        /*000c*/ 	.word	0x00000000
        /*0010*/ 	.short	0x0003
        /*0012*/ 	.short	0x0010
        /*0014*/ 	.byte	0x00, 0xf5, 0x21, 0x00


	//----- nvinfo : EIATTR_KPARAM_INFO
	.align		4
.L_77:
        /*0018*/ 	.byte	0x04, 0x17
        /*001a*/ 	.short	(.L_79 - .L_78)
.L_78:
        /*001c*/ 	.word	0x00000000
        /*0020*/ 	.short	0x0002
        /*0022*/ 	.short	0x000c
        /*0024*/ 	.byte	0x00, 0xf0, 0x11, 0x00


	//----- nvinfo : EIATTR_KPARAM_INFO
	.align		4
.L_79:
        /*0028*/ 	.byte	0x04, 0x17
        /*002a*/ 	.short	(.L_81 - .L_80)
.L_80:
        /*002c*/ 	.word	0x00000000
        /*0030*/ 	.short	0x0001
        /*0032*/ 	.short	0x0008
        /*0034*/ 	.byte	0x00, 0xf0, 0x11, 0x00


	//----- nvinfo : EIATTR_KPARAM_INFO
	.align		4
.L_81:
        /*0038*/ 	.byte	0x04, 0x17
        /*003a*/ 	.short	(.L_83 - .L_82)
.L_82:
        /*003c*/ 	.word	0x00000000
        /*0040*/ 	.short	0x0000
        /*0042*/ 	.short	0x0000
        /*0044*/ 	.byte	0x00, 0xf5, 0x21, 0x00


	//----- nvinfo : EIATTR_SPARSE_MMA_MASK
	.align		4
.L_83:
        /*0048*/ 	.byte	0x03, 0x50
        /*004a*/ 	.short	0x0000


	//----- nvinfo : EIATTR_MAXREG_COUNT
	.align		4
        /*004c*/ 	.byte	0x03, 0x1b
        /*004e*/ 	.short	0x00ff


	//----- nvinfo : EIATTR_NUM_BARRIERS
	.align		4
        /*0050*/ 	.byte	0x02, 0x4c
        /*0052*/ 	.byte	0x01
	.zero		1


	//----- nvinfo : EIATTR_MERCURY_ISA_VERSION
	.align		4
        /*0054*/ 	.byte	0x03, 0x5f
        /*0056*/ 	.short	0x0101


	//----- nvinfo : EIATTR_VRC_CTA_INIT_COUNT
	.align		4
        /*0058*/ 	.byte	0x02, 0x4a
	.zero		1
	.zero		1


	//----- nvinfo : EIATTR_EXIT_INSTR_OFFSETS
	.align		4
        /*005c*/ 	.byte	0x04, 0x1c
        /*005e*/ 	.short	(.L_85 - .L_84)


	//   ....[0]....
.L_84:
        /*0060*/ 	.word	0x000002f0


	//   ....[1]....
        /*0064*/ 	.word	0x000003a0


	//----- nvinfo : EIATTR_CRS_STACK_SIZE
	.align		4
.L_85:
        /*0068*/ 	.byte	0x04, 0x1e
        /*006a*/ 	.short	(.L_87 - .L_86)
.L_86:
        /*006c*/ 	.word	0x00000000


	//----- nvinfo : EIATTR_CBANK_PARAM_SIZE
	.align		4
.L_87:
        /*0070*/ 	.byte	0x03, 0x19
        /*0072*/ 	.short	0x0018


	//----- nvinfo : EIATTR_PARAM_CBANK
	.align		4
        /*0074*/ 	.byte	0x04, 0x0a
        /*0076*/ 	.short	(.L_89 - .L_88)
	.align		4
.L_88:
        /*0078*/ 	.word	index@(.nv.constant0._Z15findValueKernelPjjjS_)
        /*007c*/ 	.short	0x0380
        /*007e*/ 	.short	0x0018


	//----- nvinfo : EIATTR_SW_WAR
	.align		4
.L_89:
        /*0080*/ 	.byte	0x04, 0x36
        /*0082*/ 	.short	(.L_91 - .L_90)
.L_90:
        /*0084*/ 	.word	0x00000008
.L_91:


//--------------------- .nv.info._Z18findMaxFloatKernelPKfPjjPfS1_ --------------------------
	.section	.nv.info._Z18findMaxFloatKernelPKfPjjPfS1_,"",@"SHT_CUDA_INFO"
	.sectionflags	@""
	.align	4


	//----- nvinfo : EIATTR_CUDA_API_VERSION
	.align		4
        /*0000*/ 	.byte	0x04, 0x37
        /*0002*/ 	.short	(.L_93 - .L_92)
.L_92:
        /*0004*/ 	.word	0x00000082


	//----- nvinfo : EIATTR_KPARAM_INFO
	.align		4
.L_93:
        /*0008*/ 	.byte	0x04, 0x17
        /*000a*/ 	.short	(.L_95 - .L_94)
.L_94:
        /*000c*/ 	.word	0x00000000
        /*0010*/ 	.short	0x0004
        /*0012*/ 	.short	0x0020
        /*0014*/ 	.byte	0x00, 0xf5, 0x21, 0x00


	//----- nvinfo : EIATTR_KPARAM_INFO
	.align		4
.L_95:
        /*0018*/ 	.byte	0x04, 0x17
        /*001a*/ 	.short	(.L_97 - .L_96)
.L_96:
        /*001c*/ 	.word	0x00000000
        /*0020*/ 	.short	0x0003
        /*0022*/ 	.short	0x0018
        /*0024*/ 	.byte	0x00, 0xf5, 0x21, 0x00


	//----- nvinfo : EIATTR_KPARAM_INFO
	.align		4
.L_97:
        /*0028*/ 	.byte	0x04, 0x17
        /*002a*/ 	.short	(.L_99 - .L_98)
.L_98:
        /*002c*/ 	.word	0x00000000
        /*0030*/ 	.short	0x0002
        /*0032*/ 	.short	0x0010
        /*0034*/ 	.byte	0x00, 0xf0, 0x11, 0x00


	//----- nvinfo : EIATTR_KPARAM_INFO
	.align		4
.L_99:
        /*0038*/ 	.byte	0x04, 0x17
        /*003a*/ 	.short	(.L_101 - .L_100)
.L_100:
        /*003c*/ 	.word	0x00000000
        /*0040*/ 	.short	0x0001
        /*0042*/ 	.short	0x0008
        /*0044*/ 	.byte	0x00, 0xf5, 0x21, 0x00


	//----- nvinfo : EIATTR_KPARAM_INFO
	.align		4
.L_101:
        /*0048*/ 	.byte	0x04, 0x17
        /*004a*/ 	.short	(.L_103 - .L_102)
.L_102:
        /*004c*/ 	.word	0x00000000
        /*0050*/ 	.short	0x0000
        /*0052*/ 	.short	0x0000
        /*0054*/ 	.byte	0x00, 0xf5, 0x21, 0x00


	//----- nvinfo : EIATTR_SPARSE_MMA_MASK
	.align		4
.L_103:
        /*0058*/ 	.byte	0x03, 0x50
        /*005a*/ 	.short	0x0000


	//----- nvinfo : EIATTR_MAXREG_COUNT
	.align		4
        /*005c*/ 	.byte	0x03, 0x1b
        /*005e*/ 	.short	0x00ff


	//----- nvinfo : EIATTR_NUM_BARRIERS
	.align		4
        /*0060*/ 	.byte	0x02, 0x4c
        /*0062*/ 	.byte	0x01
	.zero		1


	//----- nvinfo : EIATTR_MERCURY_ISA_VERSION
	.align		4
        /*0064*/ 	.byte	0x03, 0x5f
        /*0066*/ 	.short	0x0101


	//----- nvinfo : EIATTR_VRC_CTA_INIT_COUNT
	.align		4
        /*0068*/ 	.byte	0x02, 0x4a
	.zero		1
	.zero		1


	//----- nvinfo : EIATTR_EXIT_INSTR_OFFSETS
	.align		4
        /*006c*/ 	.byte	0x04, 0x1c
        /*006e*/ 	.short	(.L_105 - .L_104)


	//   ....[0]....
.L_104:
        /*0070*/ 	.word	0x000004e0


	//   ....[1]....
        /*0074*/ 	.word	0x000005a0


	//----- nvinfo : EIATTR_CRS_STACK_SIZE
	.align		4
.L_105:
        /*0078*/ 	.byte	0x04, 0x1e
        /*007a*/ 	.short	(.L_107 - .L_106)
.L_106:
        /*007c*/ 	.word	0x00000000


	//----- nvinfo : EIATTR_CBANK_PARAM_SIZE
	.align		4
.L_107:
        /*0080*/ 	.byte	0x03, 0x19
        /*0082*/ 	.short	0x0028


	//----- nvinfo : EIATTR_PARAM_CBANK
	.align		4
        /*0084*/ 	.byte	0x04, 0x0a
        /*0086*/ 	.short	(.L_109 - .L_108)
	.align		4
.L_108:
        /*0088*/ 	.word	index@(.nv.constant0._Z18findMaxFloatKernelPKfPjjPfS1_)
        /*008c*/ 	.short	0x0380
        /*008e*/ 	.short	0x0028


	//----- nvinfo : EIATTR_SW_WAR
	.align		4
.L_109:
        /*0090*/ 	.byte	0x04, 0x36
        /*0092*/ 	.short	(.L_111 - .L_110)
.L_110:
        /*0094*/ 	.word	0x00000008
.L_111:


//--------------------- .nv.info._Z21nodeStateOutputKernelPjS_jS_ --------------------------
	.section	.nv.info._Z21nodeStateOutputKernelPjS_jS_,"",@"SHT_CUDA_INFO"
	.sectionflags	@""
	.align	4


	//----- nvinfo : EIATTR_CUDA_API_VERSION
	.align		4
        /*0000*/ 	.byte	0x04, 0x37
        /*0002*/ 	.short	(.L_113 - .L_112)
.L_112:
        /*0004*/ 	.word	0x00000082


	//----- nvinfo : EIATTR_KPARAM_INFO
	.align		4
.L_113:
        /*0008*/ 	.byte	0x04, 0x17
        /*000a*/ 	.short	(.L_115 - .L_114)
.L_114:
        /*000c*/ 	.word	0x00000000
        /*0010*/ 	.short	0x0003
        /*0012*/ 	.short	0x0018
        /*0014*/ 	.byte	0x00, 0xf5, 0x21, 0x00


	//----- nvinfo : EIATTR_KPARAM_INFO
	.align		4
.L_115:
        /*0018*/ 	.byte	0x04, 0x17
        /*001a*/ 	.short	(.L_117 - .L_116)
.L_116:
        /*001c*/ 	.word	0x00000000
        /*0020*/ 	.short	0x0002
        /*0022*/ 	.short	0x0010
        /*0024*/ 	.byte	0x00, 0xf0, 0x11, 0x00


	//----- nvinfo : EIATTR_KPARAM_INFO
	.align		4
.L_117:
        /*0028*/ 	.byte	0x04, 0x17
        /*002a*/ 	.short	(.L_119 - .L_118)
.L_118:
        /*002c*/ 	.word	0x00000000
        /*0030*/ 	.short	0x0001
        /*0032*/ 	.short	0x0008
        /*0034*/ 	.byte	0x00, 0xf5, 0x21, 0x00


	//----- nvinfo : EIATTR_KPARAM_INFO
	.align		4
.L_119:
        /*0038*/ 	.byte	0x04, 0x17
        /*003a*/ 	.short	(.L_121 - .L_120)
.L_120:
        /*003c*/ 	.word	0x00000000
        /*0040*/ 	.short	0x0000
        /*0042*/ 	.short	0x0000
        /*0044*/ 	.byte	0x00, 0xf5, 0x21, 0x00


	//----- nvinfo : EIATTR_SPARSE_MMA_MASK
	.align		4
.L_121:
        /*0048*/ 	.byte	0x03, 0x50
        /*004a*/ 	.short	0x0000


	//----- nvinfo : EIATTR_MAXREG_COUNT
	.align		4
        /*004c*/ 	.byte	0x03, 0x1b
        /*004e*/ 	.short	0x00ff


	//----- nvinfo : EIATTR_MERCURY_ISA_VERSION
	.align		4
        /*0050*/ 	.byte	0x03, 0x5f
        /*0052*/ 	.short	0x0101


	//----- nvinfo : EIATTR_VRC_CTA_INIT_COUNT
	.align		4
        /*0054*/ 	.byte	0x02, 0x4a
	.zero		1
	.zero		1


	//----- nvinfo : EIATTR_EXIT_INSTR_OFFSETS
	.align		4
        /*0058*/ 	.byte	0x04, 0x1c
        /*005a*/ 	.short	(.L_123 - .L_122)


	//   ....[0]....
.L_122:
        /*005c*/ 	.word	0x00000070


	//   ....[1]....
        /*0060*/ 	.word	0x00000180


	//----- nvinfo : EIATTR_CRS_STACK_SIZE
	.align		4
.L_123:
        /*0064*/ 	.byte	0x04, 0x1e
        /*0066*/ 	.short	(.L_125 - .L_124)
.L_124:
        /*0068*/ 	.word	0x00000000


	//----- nvinfo : EIATTR_CBANK_PARAM_SIZE
	.align		4
.L_125:
        /*006c*/ 	.byte	0x03, 0x19
        /*006e*/ 	.short	0x0020


	//----- nvinfo : EIATTR_PARAM_CBANK
	.align		4
        /*0070*/ 	.byte	0x04, 0x0a
        /*0072*/ 	.short	(.L_127 - .L_126)
	.align		4
.L_126:
        /*0074*/ 	.word	index@(.nv.constant0._Z21nodeStateOutputKernelPjS_jS_)
        /*0078*/ 	.short	0x0380
        /*007a*/ 	.short	0x0020


	//----- nvinfo : EIATTR_SW_WAR
	.align		4
.L_127:
        /*007c*/ 	.byte	0x04, 0x36
        /*007e*/ 	.short	(.L_129 - .L_128)
.L_128:
        /*0080*/ 	.word	0x00000008
.L_129:


//--------------------- .nv.info._Z22updateAncestralKernel2PjS_S_S_j --------------------------
	.section	.nv.info._Z22updateAncestralKernel2PjS_S_S_j,"",@"SHT_CUDA_INFO"
	.sectionflags	@""
	.align	4


	//----- nvinfo : EIATTR_CUDA_API_VERSION
	.align		4
        /*0000*/ 	.byte	0x04, 0x37
        /*0002*/ 	.short	(.L_131 - .L_130)
.L_130:
        /*0004*/ 	.word	0x00000082


	//----- nvinfo : EIATTR_KPARAM_INFO
	.align		4
.L_131:
        /*0008*/ 	.byte	0x04, 0x17
        /*000a*/ 	.short	(.L_133 - .L_132)
.L_132:
        /*000c*/ 	.word	0x00000000
        /*0010*/ 	.short	0x0004
        /*0012*/ 	.short	0x0020
        /*0014*/ 	.byte	0x00, 0xf0, 0x11, 0x00


	//----- nvinfo : EIATTR_KPARAM_INFO
	.align		4
.L_133:
        /*0018*/ 	.byte	0x04, 0x17
        /*001a*/ 	.short	(.L_135 - .L_134)
.L_134:
        /*001c*/ 	.word	0x00000000
        /*0020*/ 	.short	0x0003
        /*0022*/ 	.short	0x0018
        /*0024*/ 	.byte	0x00, 0xf5, 0x21, 0x00


	//----- nvinfo : EIATTR_KPARAM_INFO
	.align		4
.L_135:
        /*0028*/ 	.byte	0x04, 0x17
        /*002a*/ 	.short	(.L_137 - .L_136)
.L_136:
        /*002c*/ 	.word	0x00000000
        /*0030*/ 	.short	0x0002
        /*0032*/ 	.short	0x0010
        /*0034*/ 	.byte	0x00, 0xf5, 0x21, 0x00


	//----- nvinfo : EIATTR_KPARAM_INFO
	.align		4
.L_137:
        /*0038*/ 	.byte	0x04, 0x17
        /*003a*/ 	.short	(.L_139 - .L_138)
.L_138:
        /*003c*/ 	.word	0x00000000
        /*0040*/ 	.short	0x0001
        /*0042*/ 	.short	0x0008
        /*0044*/ 	.byte	0x00, 0xf5, 0x21, 0x00


	//----- nvinfo : EIATTR_KPARAM_INFO
	.align		4
.L_139:
        /*0048*/ 	.byte	0x04, 0x17
        /*004a*/ 	.short	(.L_141 - .L_140)
.L_140:
        /*004c*/ 	.word	0x00000000
        /*0050*/ 	.short	0x0000
        /*0052*/ 	.short	0x0000
        /*0054*/ 	.byte	0x00, 0xf5, 0x21, 0x00


	//----- nvinfo : EIATTR_SPARSE_MMA_MASK
	.align		4
.L_141:
        /*0058*/ 	.byte	0x03, 0x50
        /*005a*/ 	.short	0x0000


	//----- nvinfo : EIATTR_MAXREG_COUNT
	.align		4
        /*005c*/ 	.byte	0x03, 0x1b
        /*005e*/ 	.short	0x00ff


	//----- nvinfo : EIATTR_MERCURY_ISA_VERSION
	.align		4
        /*0060*/ 	.byte	0x03, 0x5f
        /*0062*/ 	.short	0x0101


	//----- nvinfo : EIATTR_VRC_CTA_INIT_COUNT
	.align		4
        /*0064*/ 	.byte	0x02, 0x4a
	.zero		1
	.zero		1


	//----- nvinfo : EIATTR_EXIT_INSTR_OFFSETS
	.align		4
        /*0068*/ 	.byte	0x04, 0x1c
        /*006a*/ 	.short	(.L_143 - .L_142)


	//   ....[0]....
.L_142:
        /*006c*/ 	.word	0x00000070


	//   ....[1]....
        /*0070*/ 	.word	0x00000200


	//----- nvinfo : EIATTR_CRS_STACK_SIZE
	.align		4
.L_143:
        /*0074*/ 	.byte	0x04, 0x1e
        /*0076*/ 	.short	(.L_145 - .L_144)
.L_144:
        /*0078*/ 	.word	0x00000000


	//----- nvinfo : EIATTR_CBANK_PARAM_SIZE
	.align		4
.L_145:
        /*007c*/ 	.byte	0x03, 0x19
        /*007e*/ 	.short	0x0024


	//----- nvinfo : EIATTR_PARAM_CBANK
	.align		4
        /*0080*/ 	.byte	0x04, 0x0a
        /*0082*/ 	.short	(.L_147 - .L_146)
	.align		4
.L_146:
        /*0084*/ 	.word	index@(.nv.constant0._Z22updateAncestralKernel2PjS_S_S_j)
        /*0088*/ 	.short	0x0380
        /*008a*/ 	.short	0x0024


	//----- nvinfo : EIATTR_SW_WAR
	.align		4
.L_147:
        /*008c*/ 	.byte	0x04, 0x36
        /*008e*/ 	.short	(.L_149 - .L_148)
.L_148:
        /*0090*/ 	.word	0x00000008
.L_149:


//--------------------- .nv.info._Z21updateAncestralKernelPjS_S_S_j --------------------------
	.section	.nv.info._Z21updateAncestralKernelPjS_S_S_j,"",@"SHT_CUDA_INFO"
	.sectionflags	@""
	.align	4


	//----- nvinfo : EIATTR_CUDA_API_VERSION
	.align		4
        /*0000*/ 	.byte	0x04, 0x37
        /*0002*/ 	.short	(.L_151 - .L_150)
.L_150:
        /*0004*/ 	.word	0x00000082


	//----- nvinfo : EIATTR_KPARAM_INFO
	.align		4
.L_151:
        /*0008*/ 	.byte	0x04, 0x17
        /*000a*/ 	.short	(.L_153 - .L_152)
.L_152:
        /*000c*/ 	.word	0x00000000
        /*0010*/ 	.short	0x0004
        /*0012*/ 	.short	0x0020
        /*0014*/ 	.byte	0x00, 0xf0, 0x11, 0x00


	//----- nvinfo : EIATTR_KPARAM_INFO
	.align		4
.L_153:
        /*0018*/ 	.byte	0x04, 0x17
        /*001a*/ 	.short	(.L_155 - .L_154)
.L_154:
        /*001c*/ 	.word	0x00000000
        /*0020*/ 	.short	0x0003
        /*0022*/ 	.short	0x0018
        /*0024*/ 	.byte	0x00, 0xf5, 0x21, 0x00


	//----- nvinfo : EIATTR_KPARAM_INFO
	.align		4
.L_155:
        /*0028*/ 	.byte	0x04, 0x17
        /*002a*/ 	.short	(.L_157 - .L_156)
.L_156:
        /*002c*/ 	.word	0x00000000
        /*0030*/ 	.short	0x0002
        /*0032*/ 	.short	0x0010
        /*0034*/ 	.byte	0x00, 0xf5, 0x21, 0x00


	//----- nvinfo : EIATTR_KPARAM_INFO
	.align		4
.L_157:
        /*0038*/ 	.byte	0x04, 0x17
        /*003a*/ 	.short	(.L_159 - .L_158)
.L_158:
        /*003c*/ 	.word	0x00000000
        /*0040*/ 	.short	0x0001
        /*0042*/ 	.short	0x0008
        /*0044*/ 	.byte	0x00, 0xf5, 0x21, 0x00


	//----- nvinfo : EIATTR_KPARAM_INFO
	.align		4
.L_159:
        /*0048*/ 	.byte	0x04, 0x17
        /*004a*/ 	.short	(.L_161 - .L_160)
.L_160:
        /*004c*/ 	.word	0x00000000
        /*0050*/ 	.short	0x0000
        /*0052*/ 	.short	0x0000
        /*0054*/ 	.byte	0x00, 0xf5, 0x21, 0x00


	//----- nvinfo : EIATTR_SPARSE_MMA_MASK
	.align		4
.L_161:
        /*0058*/ 	.byte	0x03, 0x50
        /*005a*/ 	.short	0x0000


	//----- nvinfo : EIATTR_MAXREG_COUNT
	.align		4
        /*005c*/ 	.byte	0x03, 0x1b
        /*005e*/ 	.short	0x00ff


	//----- nvinfo : EIATTR_MERCURY_ISA_VERSION
	.align		4
        /*0060*/ 	.byte	0x03, 0x5f
        /*0062*/ 	.short	0x0101


	//----- nvinfo : EIATTR_VRC_CTA_INIT_COUNT
	.align		4
        /*0064*/ 	.byte	0x02, 0x4a
	.zero		1
	.zero		1


	//----- nvinfo : EIATTR_EXIT_INSTR_OFFSETS
	.align		4
        /*0068*/ 	.byte	0x04, 0x1c
        /*006a*/ 	.short	(.L_163 - .L_162)


	//   ....[0]....
.L_162:
        /*006c*/ 	.word	0x00000070


	//   ....[1]....
        /*0070*/ 	.word	0x00000200


	//----- nvinfo : EIATTR_CRS_STACK_SIZE
	.align		4
.L_163:
        /*0074*/ 	.byte	0x04, 0x1e
        /*0076*/ 	.short	(.L_165 - .L_164)
.L_164:
        /*0078*/ 	.word	0x00000000


	//----- nvinfo : EIATTR_CBANK_PARAM_SIZE
	.align		4
.L_165:
        /*007c*/ 	.byte	0x03, 0x19
        /*007e*/ 	.short	0x0024


	//----- nvinfo : EIATTR_PARAM_CBANK
	.align		4
        /*0080*/ 	.byte	0x04, 0x0a
        /*0082*/ 	.short	(.L_167 - .L_166)
	.align		4
.L_166:
        /*0084*/ 	.word	index@(.nv.constant0._Z21updateAncestralKernelPjS_S_S_j)
        /*0088*/ 	.short	0x0380
        /*008a*/ 	.short	0x0024


	//----- nvinfo : EIATTR_SW_WAR
	.align		4
.L_167:
        /*008c*/ 	.byte	0x04, 0x36
        /*008e*/ 	.short	(.L_169 - .L_168)
.L_168:
        /*0090*/ 	.word	0x00000008
.L_169:


//--------------------- .nv.info._Z21calculateSharedKerneljPjjS_jPf --------------------------
	.section	.nv.info._Z21calculateSharedKerneljPjjS_jPf,"",@"SHT_CUDA_INFO"
	.sectionflags	@""
	.align	4


	//----- nvinfo : EIATTR_CUDA_API_VERSION
	.align		4
        /*0000*/ 	.byte	0x04, 0x37
        /*0002*/ 	.short	(.L_171 - .L_170)
.L_170:
        /*0004*/ 	.word	0x00000082


	//----- nvinfo : EIATTR_KPARAM_INFO
	.align		4
.L_171:
        /*0008*/ 	.byte	0x04, 0x17
        /*000a*/ 	.short	(.L_173 - .L_172)
.L_172:
        /*000c*/ 	.word	0x00000000
        /*0010*/ 	.short	0x0005
        /*0012*/ 	.short	0x0028
        /*0014*/ 	.byte	0x00, 0xf5, 0x21, 0x00


	//----- nvinfo : EIATTR_KPARAM_INFO
	.align		4
.L_173:
        /*0018*/ 	.byte	0x04, 0x17
        /*001a*/ 	.short	(.L_175 - .L_174)
.L_174:
        /*001c*/ 	.word	0x00000000
        /*0020*/ 	.short	0x0004
        /*0022*/ 	.short	0x0020
        /*0024*/ 	.byte	0x00, 0xf0, 0x11, 0x00


	//----- nvinfo : EIATTR_KPARAM_INFO
	.align		4
.L_175:
        /*0028*/ 	.byte	0x04, 0x17
        /*002a*/ 	.short	(.L_177 - .L_176)
.L_176:
        /*002c*/ 	.word	0x00000000
        /*0030*/ 	.short	0x0003
        /*0032*/ 	.short	0x0018
        /*0034*/ 	.byte	0x00, 0xf5, 0x21, 0x00


	//----- nvinfo : EIATTR_KPARAM_INFO
	.align		4
.L_177:
        /*0038*/ 	.byte	0x04, 0x17
        /*003a*/ 	.short	(.L_179 - .L_178)
.L_178:
        /*003c*/ 	.word	0x00000000
        /*0040*/ 	.short	0x0002
        /*0042*/ 	.short	0x0010
        /*0044*/ 	.byte	0x00, 0xf0, 0x11, 0x00


	//----- nvinfo : EIATTR_KPARAM_INFO
	.align		4
.L_179:
        /*0048*/ 	.byte	0x04, 0x17
        /*004a*/ 	.short	(.L_181 - .L_180)
.L_180:
        /*004c*/ 	.word	0x00000000
        /*0050*/ 	.short	0x0001
        /*0052*/ 	.short	0x0008
        /*0054*/ 	.byte	0x00, 0xf5, 0x21, 0x00


	//----- nvinfo : EIATTR_KPARAM_INFO
	.align		4
.L_181:
        /*0058*/ 	.byte	0x04, 0x17
        /*005a*/ 	.short	(.L_183 - .L_182)
.L_182:
        /*005c*/ 	.word	0x00000000
        /*0060*/ 	.short	0x0000
        /*0062*/ 	.short	0x0000
        /*0064*/ 	.byte	0x00, 0xf0, 0x11, 0x00


	//----- nvinfo : EIATTR_SPARSE_MMA_MASK
	.align		4
.L_183:
        /*0068*/ 	.byte	0x03, 0x50
        /*006a*/ 	.short	0x0000


	//----- nvinfo : EIATTR_MAXREG_COUNT
	.align		4
        /*006c*/ 	.byte	0x03, 0x1b
        /*006e*/ 	.short	0x00ff


	//----- nvinfo : EIATTR_MERCURY_ISA_VERSION
	.align		4
        /*0070*/ 	.byte	0x03, 0x5f
        /*0072*/ 	.short	0x0101


	//----- nvinfo : EIATTR_VRC_CTA_INIT_COUNT
	.align		4
        /*0074*/ 	.byte	0x02, 0x4a
	.zero		1
	.zero		1


	//----- nvinfo : EIATTR_EXIT_INSTR_OFFSETS
	.align		4
        /*0078*/ 	.byte	0x04, 0x1c
        /*007a*/ 	.short	(.L_185 - .L_184)


	//   ....[0]....
.L_184:
        /*007c*/ 	.word	0x00000070


	//   ....[1]....
        /*0080*/ 	.word	0x00000c80


	//----- nvinfo : EIATTR_CBANK_PARAM_SIZE
	.align		4
.L_185:
        /*0084*/ 	.byte	0x03, 0x19
        /*0086*/ 	.short	0x0030


	//----- nvinfo : EIATTR_PARAM_CBANK
	.align		4
        /*0088*/ 	.byte	0x04, 0x0a
        /*008a*/ 	.short	(.L_187 - .L_186)
	.align		4
.L_186:
        /*008c*/ 	.word	index@(.nv.constant0._Z21calculateSharedKerneljPjjS_jPf)
        /*0090*/ 	.short	0x0380
        /*0092*/ 	.short	0x0030


	//----- nvinfo : EIATTR_SW_WAR
	.align		4
.L_187:
        /*0094*/ 	.byte	0x04, 0x36
        /*0096*/ 	.short	(.L_189 - .L_188)
.L_188:
        /*0098*/ 	.word	0x00000008
.L_189:


//--------------------- .nv.info._Z12fillFloatColPfjf --------------------------
	.section	.nv.info._Z12fillFloatColPfjf,"",@"SHT_CUDA_INFO"
	.sectionflags	@""
	.align	4


	//----- nvinfo : EIATTR_CUDA_API_VERSION
	.align		4
        /*0000*/ 	.byte	0x04, 0x37
        /*0002*/ 	.short	(.L_191 - .L_190)
.L_190:
        /*0004*/ 	.word	0x00000082


	//----- nvinfo : EIATTR_KPARAM_INFO
	.align		4
.L_191:
        /*0008*/ 	.byte	0x04, 0x17
        /*000a*/ 	.short	(.L_193 - .L_192)
.L_192:
        /*000c*/ 	.word	0x00000000
        /*0010*/ 	.short	0x0002
        /*0012*/ 	.short	0x000c
        /*0014*/ 	.byte	0x00, 0xf0, 0x11, 0x00


	//----- nvinfo : EIATTR_KPARAM_INFO
	.align		4
.L_193:
        /*0018*/ 	.byte	0x04, 0x17
        /*001a*/ 	.short	(.L_195 - .L_194)
.L_194:
        /*001c*/ 	.word	0x00000000
        /*0020*/ 	.short	0x0001
        /*0022*/ 	.short	0x0008
        /*0024*/ 	.byte	0x00, 0xf0, 0x11, 0x00


	//----- nvinfo : EIATTR_KPARAM_INFO
	.align		4
.L_195:
        /*0028*/ 	.byte	0x04, 0x17
        /*002a*/ 	.short	(.L_197 - .L_196)
.L_196:
        /*002c*/ 	.word	0x00000000
        /*0030*/ 	.short	0x0000
        /*0032*/ 	.short	0x0000
        /*0034*/ 	.byte	0x00, 0xf5, 0x21, 0x00


	//----- nvinfo : EIATTR_SPARSE_MMA_MASK
	.align		4
.L_197:
        /*0038*/ 	.byte	0x03, 0x50
        /*003a*/ 	.short	0x0000


	//----- nvinfo : EIATTR_MAXREG_COUNT
	.align		4
        /*003c*/ 	.byte	0x03, 0x1b
        /*003e*/ 	.short	0x00ff


	//----- nvinfo : EIATTR_MERCURY_ISA_VERSION
	.align		4
        /*0040*/ 	.byte	0x03, 0x5f
        /*0042*/ 	.short	0x0101


	//----- nvinfo : EIATTR_VRC_CTA_INIT_COUNT
	.align		4
        /*0044*/ 	.byte	0x02, 0x4a
	.zero		1
	.zero		1


	//----- nvinfo : EIATTR_EXIT_INSTR_OFFSETS
	.align		4
        /*0048*/ 	.byte	0x04, 0x1c
        /*004a*/ 	.short	(.L_199 - .L_198)


	//   ....[0]....
.L_198:
        /*004c*/ 	.word	0x00000070


	//   ....[1]....
        /*0050*/ 	.word	0x00000130


	//----- nvinfo : EIATTR_CRS_STACK_SIZE
	.align		4
.L_199:
        /*0054*/ 	.byte	0x04, 0x1e
        /*0056*/ 	.short	(.L_201 - .L_200)
.L_200:
        /*0058*/ 	.word	0x00000000


	//----- nvinfo : EIATTR_CBANK_PARAM_SIZE
	.align		4
.L_201:
        /*005c*/ 	.byte	0x03, 0x19
        /*005e*/ 	.short	0x0010


	//----- nvinfo : EIATTR_PARAM_CBANK
	.align		4
        /*0060*/ 	.byte	0x04, 0x0a
        /*0062*/ 	.short	(.L_203 - .L_202)
	.align		4
.L_202:
        /*0064*/ 	.word	index@(.nv.constant0._Z12fillFloatColPfjf)
        /*0068*/ 	.short	0x0380
        /*006a*/ 	.short	0x0010


	//----- nvinfo : EIATTR_SW_WAR
	.align		4
.L_203:
        /*006c*/ 	.byte	0x04, 0x36
        /*006e*/ 	.short	(.L_205 - .L_204)
.L_204:
        /*0070*/ 	.word	0x00000008
.L_205:


//--------------------- .nv.info._Z9fillFloatPfjf --------------------------
	.section	.nv.info._Z9fillFloatPfjf,"",@"SHT_CUDA_INFO"
	.sectionflags	@""
	.align	4


	//----- nvinfo : EIATTR_CUDA_API_VERSION
	.align		4
        /*0000*/ 	.byte	0x04, 0x37
        /*0002*/ 	.short	(.L_207 - .L_206)
.L_206:
        /*0004*/ 	.word	0x00000082


	//----- nvinfo : EIATTR_KPARAM_INFO
	.align		4
.L_207:
        /*0008*/ 	.byte	0x04, 0x17
        /*000a*/ 	.short	(.L_209 - .L_208)
.L_208:
        /*000c*/ 	.word	0x00000000
        /*0010*/ 	.short	0x0002
        /*0012*/ 	.short	0x000c
        /*0014*/ 	.byte	0x00, 0xf0, 0x11, 0x00


	//----- nvinfo : EIATTR_KPARAM_INFO
	.align		4
.L_209:
        /*0018*/ 	.byte	0x04, 0x17
        /*001a*/ 	.short	(.L_211 - .L_210)
.L_210:
        /*001c*/ 	.word	0x00000000
        /*0020*/ 	.short	0x0001
        /*0022*/ 	.short	0x0008
        /*0024*/ 	.byte	0x00, 0xf0, 0x11, 0x00


	//----- nvinfo : EIATTR_KPARAM_INFO
	.align		4
.L_211:
        /*0028*/ 	.byte	0x04, 0x17
        /*002a*/ 	.short	(.L_213 - .L_212)
.L_212:
        /*002c*/ 	.word	0x00000000
        /*0030*/ 	.short	0x0000
        /*0032*/ 	.short	0x0000
        /*0034*/ 	.byte	0x00, 0xf5, 0x21, 0x00


	//----- nvinfo : EIATTR_SPARSE_MMA_MASK
	.align		4
.L_213:
        /*0038*/ 	.byte	0x03, 0x50
        /*003a*/ 	.short	0x0000


	//----- nvinfo : EIATTR_MAXREG_COUNT
	.align		4
        /*003c*/ 	.byte	0x03, 0x1b
        /*003e*/ 	.short	0x00ff


	//----- nvinfo : EIATTR_MERCURY_ISA_VERSION
	.align		4
        /*0040*/ 	.byte	0x03, 0x5f
        /*0042*/ 	.short	0x0101


	//----- nvinfo : EIATTR_VRC_CTA_INIT_COUNT
	.align		4
        /*0044*/ 	.byte	0x02, 0x4a
	.zero		1
	.zero		1


	//----- nvinfo : EIATTR_EXIT_INSTR_OFFSETS
	.align		4
        /*0048*/ 	.byte	0x04, 0x1c
        /*004a*/ 	.short	(.L_215 - .L_214)


	//   ....[0]....
.L_214:
        /*004c*/ 	.word	0x00000070


	//   ....[1]....
        /*0050*/ 	.word	0x00000120


	//----- nvinfo : EIATTR_CRS_STACK_SIZE
	.align		4
.L_215:
        /*0054*/ 	.byte	0x04, 0x1e
        /*0056*/ 	.short	(.L_217 - .L_216)
.L_216:
        /*0058*/ 	.word	0x00000000


	//----- nvinfo : EIATTR_CBANK_PARAM_SIZE
	.align		4
.L_217:
        /*005c*/ 	.byte	0x03, 0x19
        /*005e*/ 	.short	0x0010


	//----- nvinfo : EIATTR_PARAM_CBANK
	.align		4
        /*0060*/ 	.byte	0x04, 0x0a
        /*0062*/ 	.short	(.L_219 - .L_218)
	.align		4
.L_218:
        /*0064*/ 	.word	index@(.nv.constant0._Z9fillFloatPfjf)
        /*0068*/ 	.short	0x0380
        /*006a*/ 	.short	0x0010


	//----- nvinfo : EIATTR_SW_WAR
	.align		4
.L_219:
        /*006c*/ 	.byte	0x04, 0x36
        /*006e*/ 	.short	(.L_221 - .L_220)
.L_220:
        /*0070*/ 	.word	0x00000008
.L_221:


//--------------------- .nv.callgraph             --------------------------
	.section	.nv.callgraph,"",@"SHT_CUDA_CALLGRAPH"
	.align	4
	.sectionentsize	8
	.align		4
        /*0000*/ 	.word	0x00000000
	.align		4
        /*0004*/ 	.word	0xffffffff
	.align		4
        /*0008*/ 	.word	0x00000000
	.align		4
        /*000c*/ 	.word	0xfffffffe
	.align		4
        /*0010*/ 	.word	0x00000000
	.align		4
        /*0014*/ 	.word	0xfffffffd
	.align		4
        /*0018*/ 	.word	0x00000000
	.align		4
        /*001c*/ 	.word	0xfffffffc


//--------------------- .nv.constant3             --------------------------
	.section	.nv.constant3,"a",@progbits
	.align	4
.nv.constant3:
	.type		mutateIdxConst,@object
	.size		mutateIdxConst,(weightConst - mutateIdxConst)
mutateIdxConst:
	.zero		32768
	.type		weightConst,@object
	.size		weightConst,(.L_1 - weightConst)
weightConst:
	.zero		32768
.L_1:


//--------------------- .text._Z16findValueKernel2PjjjS_ --------------------------
	.section	.text._Z16findValueKernel2PjjjS_,"ax",@progbits
	.align	128
        .global         _Z16findValueKernel2PjjjS_
        .type           _Z16findValueKernel2PjjjS_,@function
        .size           _Z16findValueKernel2PjjjS_,(.L_x_36 - _Z16findValueKernel2PjjjS_)
        .other          _Z16findValueKernel2PjjjS_,@"STO_CUDA_ENTRY STV_DEFAULT"
_Z16findValueKernel2PjjjS_:
.text._Z16findValueKernel2PjjjS_:
[----:B------:R-:W-:Y:S01]  /*0000*/  LDC R1, c[0x0][0x37c] ;  /* 0x0000df00ff017b82 */ /* 0x000fe20000000800 */
[----:B------:R-:W0:Y:S01]  /*0010*/  S2R R9, SR_TID.X ;  /* 0x0000000000097919 */ /* 0x000e220000002100 */
[----:B------:R-:W0:Y:S02]  /*0020*/  LDCU UR4, c[0x0][0x388] ;  /* 0x00007100ff0477ac */ /* 0x000e240008000800 */
[----:B0-----:R-:W-:-:S13]  /*0030*/  ISETP.GE.U32.AND P0, PT, R9, UR4, PT ;  /* 0x0000000409007c0c */ /* 0x001fda000bf06070 */
[----:B------:R-:W-:Y:S05]  /*0040*/  @P0 EXIT ;  /* 0x000000000000094d */ /* 0x000fea0003800000 */
[----:B------:R-:W0:Y:S01]  /*0050*/  LDC.64 R6, c[0x0][0x380] ;  /* 0x0000e000ff067b82 */ /* 0x000e220000000a00 */
[----:B------:R-:W1:Y:S01]  /*0060*/  LDCU UR4, c[0x0][0x360] ;  /* 0x00006c00ff0477ac */ /* 0x000e620008000800 */
[----:B------:R-:W2:Y:S01]  /*0070*/  LDCU.64 UR6, c[0x0][0x358] ;  /* 0x00006b00ff0677ac */ /* 0x000ea20008000a00 */
[----:B------:R-:W3:Y:S01]  /*0080*/  LDCU UR8, c[0x0][0x388] ;  /* 0x00007100ff0877ac */ /* 0x000ee20008000800 */
[----:B------:R-:W4:Y:S02]  /*0090*/  LDCU UR5, c[0x0][0x38c] ;  /* 0x00007180ff0577ac */ /* 0x000f240008000800 */
.L_x_0:
[----:B------:R-:W-:-:S04]  /*00a0*/  IMAD.SHL.U32 R3, R9, 0x2, RZ ;  /* 0x0000000209037824 */ /* 0x000fc800078e00ff */
[----:B0-----:R-:W-:-:S06]  /*00b0*/  IMAD.WIDE.U32 R2, R3, 0x4, R6 ;  /* 0x0000000403027825 */ /* 0x001fcc00078e0006 */
[----:B--2---:R-:W4:Y:S02]  /*00c0*/  LDG.E R2, desc[UR6][R2.64+0x4] ;  /* 0x0000040602027981 */ /* 0x004f24000c1e1900 */
[----:B----4-:R-:W-:-:S13]  /*00d0*/  ISETP.NE.AND P0, PT, R2, UR5, PT ;  /* 0x0000000502007c0c */ /* 0x010fda000bf05270 */
[----:B------:R-:W0:Y:S02]  /*00e0*/  @!P0 LDC.64 R4, c[0x0][0x390] ;  /* 0x0000e400ff048b82 */ /* 0x000e240000000a00 */
[----:B0-----:R1:W-:Y:S02]  /*00f0*/  @!P0 STG.E desc[UR6][R4.64], R9 ;  /* 0x0000000904008986 */ /* 0x0013e4000c101906 */
[----:B-1----:R-:W-:-:S05]  /*0100*/  VIADD R9, R9, UR4 ;  /* 0x0000000409097c36 */ /* 0x002fca0008000000 */
[----:B---3--:R-:W-:-:S13]  /*0110*/  ISETP.GE.U32.AND P0, PT, R9, UR8, PT ;  /* 0x0000000809007c0c */ /* 0x008fda000bf06070 */
[----:B------:R-:W-:Y:S05]  /*0120*/  @!P0 BRA `(.L_x_0) ;  /* 0xfffffffc00dc8947 */ /* 0x000fea000383ffff */
[----:B------:R-:W-:Y:S05]  /*0130*/  EXIT ;  /* 0x000000000000794d */ /* 0x000fea0003800000 */
.L_x_1:
[----:B------:R-:W-:-:S00]  /*0140*/  BRA `(.L_x_1) ;  /* 0xfffffffc00fc7947 */ /* 0x000fc0000383ffff */
[----:B------:R-:W-:-:S00]  /*0150*/  NOP ;  /* 0x0000000000007918 */ /* 0x000fc00000000000 */
        /* <DEDUP_REMOVED lines=10> */
.L_x_36:


//--------------------- .text._Z15findValueKernelPjjjS_ --------------------------
	.section	.text._Z15findValueKernelPjjjS_,"ax",@progbits
	.align	128
        .global         _Z15findValueKernelPjjjS_
        .type           _Z15findValueKernelPjjjS_,@function
        .size           _Z15findValueKernelPjjjS_,(.L_x_37 - _Z15findValueKernelPjjjS_)
        .other          _Z15findValueKernelPjjjS_,@"STO_CUDA_ENTRY STV_DEFAULT"
_Z15findValueKernelPjjjS_:
.text._Z15findValueKernelPjjjS_:
[----:B------:R-:W-:Y:S01]  /*0000*/  LDC R1, c[0x0][0x37c] ;  /* 0x0000df00ff017b82 */ /* 0x000fe20000000800 */
[----:B------:R-:W0:Y:S07]  /*0010*/  S2R R11, SR_TID.X ;  /* 0x00000000000b7919 */ /* 0x000e2e0000002100 */
[----:B------:R-:W1:Y:S01]  /*0020*/  LDC R8, c[0x0][0x388] ;  /* 0x0000e200ff087b82 */ /* 0x000e620000000800 */
[----:B------:R-:W2:Y:S01]  /*0030*/  LDCU UR4, c[0x0][0x360] ;  /* 0x00006c00ff0477ac */ /* 0x000ea20008000800 */
[----:B------:R-:W-:Y:S01]  /*0040*/  BSSY.RECONVERGENT B0, `(.L_x_2) ;  /* 0x0000013000007945 */ /* 0x000fe20003800200 */
[----:B------:R-:W3:Y:S01]  /*0050*/  LDCU.64 UR6, c[0x0][0x358] ;  /* 0x00006b00ff0677ac */ /* 0x000ee20008000a00 */
[----:B------:R-:W4:Y:S01]  /*0060*/  LDCU UR5, c[0x0][0x38c] ;  /* 0x00007180ff0577ac */ /* 0x000f220008000800 */
[----:B--2---:R-:W-:-:S02]  /*0070*/  IMAD.U32 R0, RZ, RZ, UR4 ;  /* 0x00000004ff007e24 */ /* 0x004fc4000f8e00ff */
[----:B-1----:R-:W-:-:S04]  /*0080*/  VIADD R7, R8, 0x1 ;  /* 0x0000000108077836 */ /* 0x002fc80000000000 */
[----:B------:R-:W-:Y:S01]  /*0090*/  IMAD.MOV.U32 R6, RZ, RZ, R7 ;  /* 0x000000ffff067224 */ /* 0x000fe200078e0007 */
[----:B0-----:R-:W-:-:S13]  /*00a0*/  ISETP.GE.U32.AND P0, PT, R11, R8, PT ;  /* 0x000000080b00720c */ /* 0x001fda0003f06070 */
[----:B---34-:R-:W-:Y:S05]  /*00b0*/  @P0 BRA `(.L_x_3) ;  /* 0x00000000002c0947 */ /* 0x018fea0003800000 */
[----:B------:R-:W0:Y:S01]  /*00c0*/  LDC.64 R4, c[0x0][0x380] ;  /* 0x0000e000ff047b82 */ /* 0x000e220000000a00 */
[----:B------:R-:W-:Y:S02]  /*00d0*/  IMAD.MOV.U32 R9, RZ, RZ, R11 ;  /* 0x000000ffff097224 */ /* 0x000fe400078e000b */
[----:B------:R-:W-:-:S07]  /*00e0*/  IMAD.MOV.U32 R6, RZ, RZ, R7 ;  /* 0x000000ffff067224 */ /* 0x000fce00078e0007 */
.L_x_4:
[----:B------:R-:W-:-:S05]  /*00f0*/  SHF.L.U32 R3, R9, 0x1, RZ ;  /* 0x0000000109037819 */ /* 0x000fca00000006ff */
[----:B0-----:R-:W-:-:S06]  /*0100*/  IMAD.WIDE.U32 R2, R3, 0x4, R4 ;  /* 0x0000000403027825 */ /* 0x001fcc00078e0004 */
[----:B------:R-:W2:Y:S02]  /*0110*/  LDG.E R2, desc[UR6][R2.64] ;  /* 0x0000000602027981 */ /* 0x000ea4000c1e1900 */
[----:B--2---:R-:W-:-:S13]  /*0120*/  ISETP.NE.AND P0, PT, R2, UR5, PT ;  /* 0x0000000502007c0c */ /* 0x004fda000bf05270 */
[----:B------:R-:W-:Y:S01]  /*0130*/  @!P0 VIMNMX.U32 R6, PT, PT, R9, R6, PT ;  /* 0x0000000609068248 */ /* 0x000fe20003fe0000 */
[----:B------:R-:W-:-:S05]  /*0140*/  IMAD.IADD R9, R0, 0x1, R9 ;  /* 0x0000000100097824 */ /* 0x000fca00078e0209 */
[----:B------:R-:W-:-:S13]  /*0150*/  ISETP.GE.U32.AND P0, PT, R9, R8, PT ;  /* 0x000000080900720c */ /* 0x000fda0003f06070 */
[----:B------:R-:W-:Y:S05]  /*0160*/  @!P0 BRA `(.L_x_4) ;  /* 0xfffffffc00e08947 */ /* 0x000fea000383ffff */
.L_x_3:
[----:B------:R-:W-:Y:S05]  /*0170*/  BSYNC.RECONVERGENT B0 ;  /* 0x0000000000007941 */ /* 0x000fea0003800200 */
.L_x_2:
[----:B------:R-:W0:Y:S01]  /*0180*/  S2UR UR5, SR_CgaCtaId ;  /* 0x00000000000579c3 */ /* 0x000e220000008800 */
[----:B------:R-:W-:Y:S01]  /*0190*/  UMOV UR4, 0x400 ;  /* 0x0000040000047882 */ /* 0x000fe20000000000 */
[----:B------:R-:W-:Y:S01]  /*01a0*/  ISETP.GE.U32.AND P0, PT, R0, 0x2, PT ;  /* 0x000000020000780c */ /* 0x000fe20003f06070 */
[----:B0-----:R-:W-:-:S06]  /*01b0*/  ULEA UR4, UR5, UR4, 0x18 ;  /* 0x0000000405047291 */ /* 0x001fcc000f8ec0ff */
[----:B------:R-:W-:-:S05]  /*01c0*/  LEA R3, R11, UR4, 0x2 ;  /* 0x000000040b037c11 */ /* 0x000fca000f8e10ff */
[----:B------:R0:W-:Y:S01]  /*01d0*/  STS [R3], R6 ;  /* 0x0000000603007388 */ /* 0x0001e20000000800 */
[----:B------:R-:W-:Y:S06]  /*01e0*/  BAR.SYNC.DEFER_BLOCKING 0x0 ;  /* 0x0000000000007b1d */ /* 0x000fec0000010000 */
[----:B------:R-:W-:Y:S05]  /*01f0*/  @!P0 BRA `(.L_x_5) ;  /* 0x0000000000388947 */ /* 0x000fea0003800000 */
.L_x_8:
[--C-:B------:R-:W-:Y:S01]  /*0200*/  IMAD.MOV.U32 R5, RZ, RZ, R0.reuse ;  /* 0x000000ffff057224 */ /* 0x100fe200078e0000 */
[----:B------:R-:W-:Y:S01]  /*0210*/  SHF.R.U32.HI R0, RZ, 0x1, R0 ;  /* 0x00000001ff007819 */ /* 0x000fe20000011600 */
[----:B------:R-:W-:Y:S03]  /*0220*/  BSSY.RECONVERGENT B0, `(.L_x_6) ;  /* 0x0000008000007945 */ /* 0x000fe60003800200 */
[----:B------:R-:W-:-:S13]  /*0230*/  ISETP.GE.U32.AND P0, PT, R11, R0, PT ;  /* 0x000000000b00720c */ /* 0x000fda0003f06070 */
[----:B-1----:R-:W-:Y:S05]  /*0240*/  @P0 BRA `(.L_x_7) ;  /* 0x0000000000140947 */ /* 0x002fea0003800000 */
[----:B------:R-:W-:Y:S01]  /*0250*/  LEA R4, R0, R3, 0x2 ;  /* 0x0000000300047211 */ /* 0x000fe200078e10ff */
[----:B------:R-:W-:Y:S05]  /*0260*/  LDS R2, [R3] ;  /* 0x0000000003027984 */ /* 0x000fea0000000800 */
[----:B------:R-:W1:Y:S02]  /*0270*/  LDS R4, [R4] ;  /* 0x0000000004047984 */ /* 0x000e640000000800 */
[----:B-1----:R-:W-:-:S13]  /*0280*/  ISETP.GT.U32.AND P0, PT, R2, R4, PT ;  /* 0x000000040200720c */ /* 0x002fda0003f04070 */
[----:B------:R1:W-:Y:S02]  /*0290*/  @P0 STS [R3], R4 ;  /* 0x0000000403000388 */ /* 0x0003e40000000800 */
.L_x_7:
[----:B------:R-:W-:Y:S05]  /*02a0*/  BSYNC.RECONVERGENT B0 ;  /* 0x0000000000007941 */ /* 0x000fea0003800200 */
.L_x_6:
[----:B------:R-:W-:Y:S01]  /*02b0*/  BAR.SYNC.DEFER_BLOCKING 0x0 ;  /* 0x0000000000007b1d */ /* 0x000fe20000010000 */
[----:B------:R-:W-:-:S13]  /*02c0*/  ISETP.GT.U32.AND P0, PT, R5, 0x3, PT ;  /* 0x000000030500780c */ /* 0x000fda0003f04070 */
[----:B------:R-:W-:Y:S05]  /*02d0*/  @P0 BRA `(.L_x_8) ;  /* 0xfffffffc00c80947 */ /* 0x000fea000383ffff */
.L_x_5:
[----:B------:R-:W-:-:S13]  /*02e0*/  ISETP.NE.AND P0, PT, R11, RZ, PT ;  /* 0x000000ff0b00720c */ /* 0x000fda0003f05270 */
[----:B------:R-:W-:Y:S05]  /*02f0*/  @P0 EXIT ;  /* 0x000000000000094d */ /* 0x000fea0003800000 */
[----:B------:R-:W2:Y:S01]  /*0300*/  S2UR UR5, SR_CgaCtaId ;  /* 0x00000000000579c3 */ /* 0x000ea20000008800 */
[----:B------:R-:W-:-:S07]  /*0310*/  UMOV UR4, 0x400 ;  /* 0x0000040000047882 */ /* 0x000fce0000000000 */
[----:B-1----:R-:W1:Y:S08]  /*0320*/  LDC.64 R4, c[0x0][0x380] ;  /* 0x0000e000ff047b82 */ /* 0x002e700000000a00 */
[----:B0-----:R-:W0:Y:S01]  /*0330*/  LDC.64 R2, c[0x0][0x390] ;  /* 0x0000e400ff027b82 */ /* 0x001e220000000a00 */
[----:B--2---:R-:W-:-:S09]  /*0340*/  ULEA UR4, UR5, UR4, 0x18 ;  /* 0x0000000405047291 */ /* 0x004fd2000f8ec0ff */
[----:B------:R-:W2:Y:S02]  /*0350*/  LDS R9, [UR4] ;  /* 0x00000004ff097984 */ /* 0x000ea40008000800 */
[----:B--2---:R-:W-:Y:S02]  /*0360*/  IMAD.SHL.U32 R11, R9, 0x2, RZ ;  /* 0x00000002090b7824 */ /* 0x004fe400078e00ff */
[----:B0-----:R-:W-:Y:S02]  /*0370*/  STG.E desc[UR6][R2.64], R9 ;  /* 0x0000000902007986 */ /* 0x001fe4000c101906 */
[----:B-1----:R-:W-:-:S05]  /*0380*/  IMAD.WIDE.U32 R4, R11, 0x4, R4 ;  /* 0x000000040b047825 */ /* 0x002fca00078e0004 */
[----:B------:R-:W-:Y:S01]  /*0390*/  STG.E desc[UR6][R4.64], R7 ;  /* 0x0000000704007986 */ /* 0x000fe2000c101906 */
[----:B------:R-:W-:Y:S05]  /*03a0*/  EXIT ;  /* 0x000000000000794d */ /* 0x000fea0003800000 */
.L_x_9:
        /* <DEDUP_REMOVED lines=13> */
.L_x_37:


//--------------------- .text._Z18findMaxFloatKernelPKfPjjPfS1_ --------------------------
	.section	.text._Z18findMaxFloatKernelPKfPjjPfS1_,"ax",@progbits
	.align	128
        .global         _Z18findMaxFloatKernelPKfPjjPfS1_
        .type           _Z18findMaxFloatKernelPKfPjjPfS1_,@function
        .size           _Z18findMaxFloatKernelPKfPjjPfS1_,(.L_x_38 - _Z18findMaxFloatKernelPKfPjjPfS1_)
        .other          _Z18findMaxFloatKernelPKfPjjPfS1_,@"STO_CUDA_ENTRY STV_DEFAULT"
_Z18findMaxFloatKernelPKfPjjPfS1_:
.text._Z18findMaxFloatKernelPKfPjjPfS1_:
[----:B------:R-:W-:Y:S01]  /*0000*/  LDC R1, c[0x0][0x37c] ;  /* 0x0000df00ff017b82 */ /* 0x000fe20000000800 */
[----:B------:R-:W0:Y:S01]  /*0010*/  S2R R15, SR_TID.X ;  /* 0x00000000000f7919 */ /* 0x000e220000002100 */
[----:B------:R-:W1:Y:S01]  /*0020*/  LDCU UR4, c[0x0][0x360] ;  /* 0x00006c00ff0477ac */ /* 0x000e620008000800 */
[----:B------:R-:W-:Y:S01]  /*0030*/  BSSY.RECONVERGENT B0, `(.L_x_10) ;  /* 0x000001f000007945 */ /* 0x000fe20003800200 */
[----:B------:R-:W-:Y:S01]  /*0040*/  IMAD.MOV.U32 R12, RZ, RZ, RZ ;  /* 0x000000ffff0c7224 */ /* 0x000fe200078e00ff */
[----:B------:R-:W0:Y:S01]  /*0050*/  S2R R0, SR_CTAID.X ;  /* 0x0000000000007919 */ /* 0x000e220000002500 */
[----:B------:R-:W2:Y:S01]  /*0060*/  LDCU UR5, c[0x0][0x390] ;  /* 0x00007200ff0577ac */ /* 0x000ea20008000800 */
[----:B------:R-:W-:Y:S01]  /*0070*/  IMAD.MOV.U32 R13, RZ, RZ, -0x40800000 ;  /* 0xbf800000ff0d7424 */ /* 0x000fe200078e00ff */
[----:B------:R-:W3:Y:S01]  /*0080*/  LDCU.64 UR8, c[0x0][0x358] ;  /* 0x00006b00ff0877ac */ /* 0x000ee20008000a00 */
[----:B-1----:R-:W-:Y:S02]  /*0090*/  IMAD.U32 R10, RZ, RZ, UR4 ;  /* 0x00000004ff0a7e24 */ /* 0x002fe4000f8e00ff */
[----:B0-----:R-:W-:-:S05]  /*00a0*/  IMAD R2, R0, UR4, R15 ;  /* 0x0000000400027c24 */ /* 0x001fca000f8e020f */
[----:B--2---:R-:W-:Y:S01]  /*00b0*/  ISETP.GE.U32.AND P0, PT, R2, UR5, PT ;  /* 0x0000000502007c0c */ /* 0x004fe2000bf06070 */
[----:B------:R-:W0:-:S12]  /*00c0*/  LDCU UR5, c[0x0][0x390] ;  /* 0x00007200ff0577ac */ /* 0x000e180008000800 */
[----:B---3--:R-:W-:Y:S05]  /*00d0*/  @P0 BRA `(.L_x_11) ;  /* 0x0000000000500947 */ /* 0x008fea0003800000 */
[----:B------:R-:W1:Y:S01]  /*00e0*/  LDC.64 R6, c[0x0][0x380] ;  /* 0x0000e000ff067b82 */ /* 0x000e620000000a00 */
[----:B------:R-:W2:Y:S01]  /*00f0*/  LDCU UR4, c[0x0][0x370] ;  /* 0x00006e00ff0477ac */ /* 0x000ea20008000800 */
[----:B------:R-:W-:Y:S02]  /*0100*/  IMAD.MOV.U32 R11, RZ, RZ, R2 ;  /* 0x000000ffff0b7224 */ /* 0x000fe400078e0002 */
[----:B------:R-:W-:Y:S02]  /*0110*/  IMAD.MOV.U32 R13, RZ, RZ, -0x40800000 ;  /* 0xbf800000ff0d7424 */ /* 0x000fe400078e00ff */
[----:B------:R-:W-:Y:S02]  /*0120*/  IMAD.MOV.U32 R12, RZ, RZ, RZ ;  /* 0x000000ffff0c7224 */ /* 0x000fe400078e00ff */
[----:B------:R-:W3:Y:S01]  /*0130*/  LDC.64 R8, c[0x0][0x388] ;  /* 0x0000e200ff087b82 */ /* 0x000ee20000000a00 */
[----:B--2---:R-:W-:-:S07]  /*0140*/  IMAD R14, R10, UR4, RZ ;  /* 0x000000040a0e7c24 */ /* 0x004fce000f8e02ff */
.L_x_12:
[----:B-1----:R-:W-:-:S06]  /*0150*/  IMAD.WIDE.U32 R2, R11, 0x4, R6 ;  /* 0x000000040b027825 */ /* 0x002fcc00078e0006 */
[----:B------:R-:W2:Y:S01]  /*0160*/  LDG.E R2, desc[UR8][R2.64] ;  /* 0x0000000802027981 */ /* 0x000ea2000c1e1900 */
[----:B---3--:R-:W-:-:S06]  /*0170*/  IMAD.WIDE.U32 R4, R11, 0x4, R8 ;  /* 0x000000040b047825 */ /* 0x008fcc00078e0008 */
[----:B------:R-:W3:Y:S01]  /*0180*/  LDG.E R5, desc[UR8][R4.64] ;  /* 0x0000000804057981 */ /* 0x000ee2000c1e1900 */
[----:B------:R-:W-:Y:S01]  /*0190*/  IMAD.IADD R11, R14, 0x1, R11 ;  /* 0x000000010e0b7824 */ /* 0x000fe200078e020b */
[----:B------:R-:W-:-:S04]  /*01a0*/  PLOP3.LUT P0, PT, PT, PT, PT, 0x80, 0x8 ;  /* 0x000000000008781c */ /* 0x000fc80003f0f070 */
[----:B0-----:R-:W-:Y:S02]  /*01b0*/  ISETP.GE.U32.AND P3, PT, R11, UR5, PT ;  /* 0x000000050b007c0c */ /* 0x001fe4000bf66070 */
[----:B--2---:R-:W-:-:S13]  /*01c0*/  FSETP.GT.AND P1, PT, R2, R13, PT ;  /* 0x0000000d0200720b */ /* 0x004fda0003f24000 */
[----:B---3--:R-:W-:-:S04]  /*01d0*/  @!P1 ISETP.GE.U32.AND P2, PT, R5, R12, PT ;  /* 0x0000000c0500920c */ /* 0x008fc80003f46070 */
[----:B------:R-:W-:-:S04]  /*01e0*/  @!P1 FSETP.EQ.AND P0, PT, R2, R13, !P2 ;  /* 0x0000000d0200920b */ /* 0x000fc80005702000 */
[----:B------:R-:W-:Y:S02]  /*01f0*/  FSEL R13, R2, R13, P0 ;  /* 0x0000000d020d7208 */ /* 0x000fe40000000000 */
[----:B------:R-:W-:Y:S01]  /*0200*/  SEL R12, R5, R12, P0 ;  /* 0x0000000c050c7207 */ /* 0x000fe20000000000 */
[----:B------:R-:W-:Y:S06]  /*0210*/  @!P3 BRA `(.L_x_12) ;  /* 0xfffffffc00ccb947 */ /* 0x000fec000383ffff */
.L_x_11:
[----:B0-----:R-:W-:Y:S05]  /*0220*/  BSYNC.RECONVERGENT B0 ;  /* 0x0000000000007941 */ /* 0x001fea0003800200 */
.L_x_10:
[----:B------:R-:W0:Y:S01]  /*0230*/  S2UR UR6, SR_CgaCtaId ;  /* 0x00000000000679c3 */ /* 0x000e220000008800 */
[----:B------:R-:W-:Y:S01]  /*0240*/  UMOV UR4, 0x400 ;  /* 0x0000040000047882 */ /* 0x000fe20000000000 */
[----:B------:R-:W-:Y:S01]  /*0250*/  ISETP.GE.U32.AND P0, PT, R10, 0x2, PT ;  /* 0x000000020a00780c */ /* 0x000fe20003f06070 */
[----:B------:R-:W-:Y:S02]  /*0260*/  UIADD3 UR5, UPT, UPT, UR4, 0x200, URZ ;  /* 0x0000020004057890 */ /* 0x000fe4000fffe0ff */
[----:B0-----:R-:W-:Y:S02]  /*0270*/  ULEA UR4, UR6, UR4, 0x18 ;  /* 0x0000000406047291 */ /* 0x001fe4000f8ec0ff */
[----:B------:R-:W-:-:S04]  /*0280*/  ULEA UR5, UR6, UR5, 0x18 ;  /* 0x0000000506057291 */ /* 0x000fc8000f8ec0ff */
[C---:B------:R-:W-:Y:S02]  /*0290*/  LEA R2, R15.reuse, UR4, 0x2 ;  /* 0x000000040f027c11 */ /* 0x040fe4000f8e10ff */
[----:B------:R-:W-:-:S03]  /*02a0*/  LEA R3, R15, UR5, 0x2 ;  /* 0x000000050f037c11 */ /* 0x000fc6000f8e10ff */
[----:B------:R0:W-:Y:S04]  /*02b0*/  STS [R2], R13 ;  /* 0x0000000d02007388 */ /* 0x0001e80000000800 */
[----:B------:R0:W-:Y:S01]  /*02c0*/  STS [R3], R12 ;  /* 0x0000000c03007388 */ /* 0x0001e20000000800 */
[----:B------:R-:W-:Y:S06]  /*02d0*/  BAR.SYNC.DEFER_BLOCKING 0x0 ;  /* 0x0000000000007b1d */ /* 0x000fec0000010000 */
[----:B------:R-:W-:Y:S05]  /*02e0*/  @!P0 BRA `(.L_x_13) ;  /* 0x0000000000788947 */ /* 0x000fea0003800000 */
.L_x_18:
[--C-:B------:R-:W-:Y:S01]  /*02f0*/  IMAD.MOV.U32 R7, RZ, RZ, R10.reuse ;  /* 0x000000ffff077224 */ /* 0x100fe200078e000a */
[----:B------:R-:W-:Y:S01]  /*0300*/  SHF.R.U32.HI R10, RZ, 0x1, R10 ;  /* 0x00000001ff0a7819 */ /* 0x000fe2000001160a */
[----:B------:R-:W-:Y:S03]  /*0310*/  BSSY.RECONVERGENT B0, `(.L_x_14) ;  /* 0x0000017000007945 */ /* 0x000fe60003800200 */
[----:B------:R-:W-:-:S13]  /*0320*/  ISETP.GE.U32.AND P0, PT, R15, R10, PT ;  /* 0x0000000a0f00720c */ /* 0x000fda0003f06070 */
[----:B-12---:R-:W-:Y:S05]  /*0330*/  @P0 BRA `(.L_x_15) ;  /* 0x0000000000500947 */ /* 0x006fea0003800000 */
[----:B------:R-:W-:Y:S01]  /*0340*/  IMAD R4, R10, 0x4, R2 ;  /* 0x000000040a047824 */ /* 0x000fe200078e0202 */
[----:B------:R-:W-:Y:S01]  /*0350*/  LDS R5, [R2] ;  /* 0x0000000002057984 */ /* 0x000fe20000000800 */
[----:B------:R-:W-:Y:S03]  /*0360*/  BSSY.RELIABLE B1, `(.L_x_16) ;  /* 0x000000f000017945 */ /* 0x000fe60003800100 */
[----:B------:R-:W1:Y:S02]  /*0370*/  LDS R8, [R4] ;  /* 0x0000000004087984 */ /* 0x000e640000000800 */
[----:B-1----:R-:W-:-:S13]  /*0380*/  FSETP.GT.AND P0, PT, R8, R5, PT ;  /* 0x000000050800720b */ /* 0x002fda0003f04000 */
[----:B------:R-:W-:-:S06]  /*0390*/  @P0 IMAD R6, R10, 0x4, R3 ;  /* 0x000000040a060824 */ /* 0x000fcc00078e0203 */
[----:B------:R-:W1:Y:S01]  /*03a0*/  @P0 LDS R6, [R6] ;  /* 0x0000000006060984 */ /* 0x000e620000000800 */
[----:B------:R-:W-:Y:S05]  /*03b0*/  @P0 BRA `(.L_x_17) ;  /* 0x0000000000240947 */ /* 0x000fea0003800000 */
[----:B------:R-:W-:-:S13]  /*03c0*/  FSETP.NEU.AND P0, PT, R8, R5, PT ;  /* 0x000000050800720b */ /* 0x000fda0003f0d000 */
[----:B------:R-:W-:Y:S05]  /*03d0*/  @P0 BREAK.RELIABLE B1 ;  /* 0x0000000000010942 */ /* 0x000fea0003800100 */
[----:B------:R-:W-:Y:S05]  /*03e0*/  @P0 BRA `(.L_x_15) ;  /* 0x0000000000240947 */ /* 0x000fea0003800000 */
[----:B------:R-:W-:Y:S01]  /*03f0*/  IMAD R4, R10, 0x4, R3 ;  /* 0x000000040a047824 */ /* 0x000fe200078e0203 */
[----:B------:R-:W-:Y:S04]  /*0400*/  LDS R5, [R3] ;  /* 0x0000000003057984 */ /* 0x000fe80000000800 */
[----:B-1----:R-:W1:Y:S02]  /*0410*/  LDS R6, [R4] ;  /* 0x0000000004067984 */ /* 0x002e640000000800 */
[----:B-1----:R-:W-:-:S13]  /*0420*/  ISETP.GE.U32.AND P0, PT, R6, R5, PT ;  /* 0x000000050600720c */ /* 0x002fda0003f06070 */
[----:B------:R-:W-:Y:S05]  /*0430*/  @P0 BREAK.RELIABLE B1 ;  /* 0x0000000000010942 */ /* 0x000fea0003800100 */
[----:B------:R-:W-:Y:S05]  /*0440*/  @P0 BRA `(.L_x_15) ;  /* 0x00000000000c0947 */ /* 0x000fea0003800000 */
.L_x_17:
[----:B------:R-:W-:Y:S05]  /*0450*/  BSYNC.RELIABLE B1 ;  /* 0x0000000000017941 */ /* 0x000fea0003800100 */
.L_x_16:
[----:B------:R2:W-:Y:S04]  /*0460*/  STS [R2], R8 ;  /* 0x0000000802007388 */ /* 0x0005e80000000800 */
[----:B-1----:R2:W-:Y:S02]  /*0470*/  STS [R3], R6 ;  /* 0x0000000603007388 */ /* 0x0025e40000000800 */
.L_x_15:
[----:B------:R-:W-:Y:S05]  /*0480*/  BSYNC.RECONVERGENT B0 ;  /* 0x0000000000007941 */ /* 0x000fea0003800200 */
.L_x_14:
[----:B------:R-:W-:Y:S05]  /*0490*/  WARPSYNC.ALL ;  /* 0x0000000000007948 */ /* 0x000fea0003800000 */
[----:B------:R-:W-:Y:S01]  /*04a0*/  BAR.SYNC.DEFER_BLOCKING 0x0 ;  /* 0x0000000000007b1d */ /* 0x000fe20000010000 */
[----:B------:R-:W-:-:S13]  /*04b0*/  ISETP.GT.U32.AND P0, PT, R7, 0x3, PT ;  /* 0x000000030700780c */ /* 0x000fda0003f04070 */
[----:B------:R-:W-:Y:S05]  /*04c0*/  @P0 BRA `(.L_x_18) ;  /* 0xfffffffc00880947 */ /* 0x000fea000383ffff */
.L_x_13:
[----:B------:R-:W-:-:S13]  /*04d0*/  ISETP.NE.AND P0, PT, R15, RZ, PT ;  /* 0x000000ff0f00720c */ /* 0x000fda0003f05270 */
[----:B------:R-:W-:Y:S05]  /*04e0*/  @P0 EXIT ;  /* 0x000000000000094d */ /* 0x000fea0003800000 */
[----:B------:R-:W3:Y:S01]  /*04f0*/  S2UR UR5, SR_CgaCtaId ;  /* 0x00000000000579c3 */ /* 0x000ee20000008800 */
[----:B------:R-:W-:-:S07]  /*0500*/  UMOV UR4, 0x400 ;  /* 0x0000040000047882 */ /* 0x000fce0000000000 */
[----:B0-2---:R-:W0:Y:S08]  /*0510*/  LDC.64 R2, c[0x0][0x398] ;  /* 0x0000e600ff027b82 */ /* 0x005e300000000a00 */
[----:B------:R-:W2:Y:S01]  /*0520*/  LDC.64 R4, c[0x0][0x3a0] ;  /* 0x0000e800ff047b82 */ /* 0x000ea20000000a00 */
[----:B---3--:R-:W-:Y:S01]  /*0530*/  ULEA UR4, UR5, UR4, 0x18 ;  /* 0x0000000405047291 */ /* 0x008fe2000f8ec0ff */
[----:B0-----:R-:W-:-:S08]  /*0540*/  IMAD.WIDE.U32 R2, R0, 0x4, R2 ;  /* 0x0000000400027825 */ /* 0x001fd000078e0002 */
[----:B------:R-:W0:Y:S04]  /*0550*/  LDS R7, [UR4] ;  /* 0x00000004ff077984 */ /* 0x000e280008000800 */
[----:B------:R-:W3:Y:S01]  /*0560*/  LDS R9, [UR4+0x200] ;  /* 0x00020004ff097984 */ /* 0x000ee20008000800 */
[----:B--2---:R-:W-:-:S03]  /*0570*/  IMAD.WIDE.U32 R4, R0, 0x4, R4 ;  /* 0x0000000400047825 */ /* 0x004fc600078e0004 */
[----:B0-----:R-:W-:Y:S04]  /*0580*/  STG.E desc[UR8][R2.64], R7 ;  /* 0x0000000702007986 */ /* 0x001fe8000c101908 */
[----:B---3--:R-:W-:Y:S01]  /*0590*/  STG.E desc[UR8][R4.64], R9 ;  /* 0x0000000904007986 */ /* 0x008fe2000c101908 */
[----:B------:R-:W-:Y:S05]  /*05a0*/  EXIT ;  /* 0x000000000000794d */ /* 0x000fea0003800000 */
.L_x_19:
        /* <DEDUP_REMOVED lines=13> */
.L_x_38:


//--------------------- .text._Z21nodeStateOutputKernelPjS_jS_ --------------------------
	.section	.text._Z21nodeStateOutputKernelPjS_jS_,"ax",@progbits
	.align	128
        .global         _Z21nodeStateOutputKernelPjS_jS_
        .type           _Z21nodeStateOutputKernelPjS_jS_,@function
        .size           _Z21nodeStateOutputKernelPjS_jS_,(.L_x_39 - _Z21nodeStateOutputKernelPjS_jS_)
        .other          _Z21nodeStateOutputKernelPjS_jS_,@"STO_CUDA_ENTRY STV_DEFAULT"
_Z21nodeStateOutputKernelPjS_jS_:
.text._Z21nodeStateOutputKernelPjS_jS_:
[----:B------:R-:W-:Y:S01]  /*0000*/  LDC R1, c[0x0][0x37c] ;  /* 0x0000df00ff017b82 */ /* 0x000fe20000000800 */
[----:B------:R-:W0:Y:S07]  /*0010*/  S2R R0, SR_TID.X ;  /* 0x0000000000007919 */ /* 0x000e2e0000002100 */
[----:B------:R-:W0:Y:S01]  /*0020*/  S2UR UR4, SR_CTAID.X ;  /* 0x00000000000479c3 */ /* 0x000e220000002500 */
[----:B------:R-:W1:Y:S07]  /*0030*/  LDCU UR5, c[0x0][0x390] ;  /* 0x00007200ff0577ac */ /* 0x000e6e0008000800 */
[----:B------:R-:W0:Y:S02]  /*0040*/  LDC R15, c[0x0][0x360] ;  /* 0x0000d800ff0f7b82 */ /* 0x000e240000000800 */
[----:B0-----:R-:W-:-:S05]  /*0050*/  IMAD R0, R15, UR4, R0 ;  /* 0x000000040f007c24 */ /* 0x001fca000f8e0200 */
[----:B-1----:R-:W-:-:S13]  /*0060*/  ISETP.GE.U32.AND P0, PT, R0, UR5, PT ;  /* 0x0000000500007c0c */ /* 0x002fda000bf06070 */
[----:B------:R-:W-:Y:S05]  /*0070*/  @P0 EXIT ;  /* 0x000000000000094d */ /* 0x000fea0003800000 */
[----:B------:R-:W0:Y:S01]  /*0080*/  LDC.64 R12, c[0x0][0x398] ;  /* 0x0000e600ff0c7b82 */ /* 0x000e220000000a00 */
[----:B------:R-:W1:Y:S01]  /*0090*/  LDCU UR4, c[0x0][0x370] ;  /* 0x00006e00ff0477ac */ /* 0x000e620008000800 */
[----:B------:R-:W2:Y:S06]  /*00a0*/  LDCU.64 UR6, c[0x0][0x358] ;  /* 0x00006b00ff0677ac */ /* 0x000eac0008000a00 */
[----:B------:R-:W3:Y:S08]  /*00b0*/  LDC.64 R8, c[0x0][0x380] ;  /* 0x0000e000ff087b82 */ /* 0x000ef00000000a00 */
[----:B------:R-:W4:Y:S01]  /*00c0*/  LDC.64 R10, c[0x0][0x388] ;  /* 0x0000e200ff0a7b82 */ /* 0x000f220000000a00 */
[----:B-1----:R-:W-:-:S07]  /*00d0*/  IMAD R15, R15, UR4, RZ ;  /* 0x000000040f0f7c24 */ /* 0x002fce000f8e02ff */
.L_x_20:
[----:B---3--:R-:W-:-:S04]  /*00e0*/  IMAD.WIDE.U32 R2, R0, 0x4, R8 ;  /* 0x0000000400027825 */ /* 0x008fc800078e0008 */
[C---:B----4-:R-:W-:Y:S02]  /*00f0*/  IMAD.WIDE.U32 R4, R0.reuse, 0x4, R10 ;  /* 0x0000000400047825 */ /* 0x050fe400078e000a */
[----:B--2---:R-:W2:Y:S04]  /*0100*/  LDG.E R2, desc[UR6][R2.64] ;  /* 0x0000000602027981 */ /* 0x004ea8000c1e1900 */
[----:B------:R-:W2:Y:S01]  /*0110*/  LDG.E R5, desc[UR6][R4.64] ;  /* 0x0000000604057981 */ /* 0x000ea2000c1e1900 */
[----:B01----:R-:W-:Y:S01]  /*0120*/  IMAD.WIDE.U32 R6, R0, 0x4, R12 ;  /* 0x0000000400067825 */ /* 0x003fe200078e000c */
[----:B------:R-:W-:-:S04]  /*0130*/  IADD3 R0, PT, PT, R15, R0, RZ ;  /* 0x000000000f007210 */ /* 0x000fc80007ffe0ff */
[----:B------:R-:W-:Y:S02]  /*0140*/  ISETP.GE.U32.AND P0, PT, R0, UR5, PT ;  /* 0x0000000500007c0c */ /* 0x000fe4000bf06070 */
[----:B--2---:R-:W-:-:S05]  /*0150*/  LOP3.LUT R17, R2, R5, RZ, 0x30, !PT ;  /* 0x0000000502117212 */ /* 0x004fca00078e30ff */
[----:B------:R1:W-:Y:S06]  /*0160*/  STG.E desc[UR6][R6.64], R17 ;  /* 0x0000001106007986 */ /* 0x0003ec000c101906 */
[----:B------:R-:W-:Y:S05]  /*0170*/  @!P0 BRA `(.L_x_20) ;  /* 0xfffffffc00d88947 */ /* 0x000fea000383ffff */
[----:B------:R-:W-:Y:S05]  /*0180*/  EXIT ;  /* 0x000000000000794d */ /* 0x000fea0003800000 */
.L_x_21:
        /* <DEDUP_REMOVED lines=15> */
.L_x_39:


//--------------------- .text._Z22updateAncestralKernel2PjS_S_S_j --------------------------
	.section	.text._Z22updateAncestralKernel2PjS_S_S_j,"ax",@progbits
	.align	128
        .global         _Z22updateAncestralKernel2PjS_S_S_j
        .type           _Z22updateAncestralKernel2PjS_S_S_j,@function
        .size           _Z22updateAncestralKernel2PjS_S_S_j,(.L_x_40 - _Z22updateAncestralKernel2PjS_S_S_j)
        .other          _Z22updateAncestralKernel2PjS_S_S_j,@"STO_CUDA_ENTRY STV_DEFAULT"
_Z22updateAncestralKernel2PjS_S_S_j:
.text._Z22updateAncestralKernel2PjS_S_S_j:
        /* <DEDUP_REMOVED lines=14> */
[----:B--2---:R-:W1:Y:S02]  /*00e0*/  LDC.64 R8, c[0x0][0x398] ;  /* 0x0000e600ff087b82 */ /* 0x004e640000000a00 */
.L_x_22:
[----:B----4-:R-:W-:-:S04]  /*00f0*/  IMAD.WIDE.U32 R14, R0, 0x4, R6 ;  /* 0x00000004000e7825 */ /* 0x010fc800078e0006 */
[C---:B0-2---:R-:W-:Y:S02]  /*0100*/  IMAD.WIDE.U32 R10, R0.reuse, 0x4, R2 ;  /* 0x00000004000a7825 */ /* 0x045fe400078e0002 */
[----:B------:R-:W2:Y:S02]  /*0110*/  LDG.E R15, desc[UR6][R14.64] ;  /* 0x000000060e0f7981 */ /* 0x000ea4000c1e1900 */
[C---:B---3--:R-:W-:Y:S02]  /*0120*/  IMAD.WIDE.U32 R12, R0.reuse, 0x4, R4 ;  /* 0x00000004000c7825 */ /* 0x048fe400078e0004 */
[----:B------:R-:W2:Y:S02]  /*0130*/  LDG.E R18, desc[UR6][R10.64] ;  /* 0x000000060a127981 */ /* 0x000ea4000c1e1900 */
[----:B-1----:R-:W-:Y:S02]  /*0140*/  IMAD.WIDE.U32 R16, R0, 0x4, R8 ;  /* 0x0000000400107825 */ /* 0x002fe400078e0008 */
[----:B------:R-:W3:Y:S04]  /*0150*/  LDG.E R20, desc[UR6][R12.64] ;  /* 0x000000060c147981 */ /* 0x000ee8000c1e1900 */
[----:B------:R-:W4:Y:S01]  /*0160*/  LDG.E R17, desc[UR6][R16.64] ;  /* 0x0000000610117981 */ /* 0x000f22000c1e1900 */
[----:B------:R-:W-:-:S04]  /*0170*/  IADD3 R0, PT, PT, R19, R0, RZ ;  /* 0x0000000013007210 */ /* 0x000fc80007ffe0ff */
[----:B------:R-:W-:Y:S02]  /*0180*/  ISETP.GE.U32.AND P0, PT, R0, UR5, PT ;  /* 0x0000000500007c0c */ /* 0x000fe4000bf06070 */
[C---:B--2---:R-:W-:Y:S02]  /*0190*/  LOP3.LUT R22, R15.reuse, R18, RZ, 0x3c, !PT ;  /* 0x000000120f167212 */ /* 0x044fe400078e3cff */
[----:B---3--:R-:W-:-:S04]  /*01a0*/  LOP3.LUT R21, R15, R20, R18, 0xe0, !PT ;  /* 0x000000140f157212 */ /* 0x008fc800078ee012 */
[-C--:B----4-:R-:W-:Y:S02]  /*01b0*/  LOP3.LUT R21, R21, R17.reuse, R18, 0xf8, !PT ;  /* 0x0000001115157212 */ /* 0x090fe400078ef812 */
[----:B------:R-:W-:-:S03]  /*01c0*/  LOP3.LUT R23, R22, R17, R20, 0x10, !PT ;  /* 0x0000001116177212 */ /* 0x000fc600078e1014 */
[----:B------:R2:W-:Y:S04]  /*01d0*/  STG.E desc[UR6][R10.64], R21 ;  /* 0x000000150a007986 */ /* 0x0005e8000c101906 */
[----:B------:R2:W-:Y:S01]  /*01e0*/  STG.E desc[UR6][R12.64], R23 ;  /* 0x000000170c007986 */ /* 0x0005e2000c101906 */
[----:B------:R-:W-:Y:S05]  /*01f0*/  @!P0 BRA `(.L_x_22) ;  /* 0xfffffffc00bc8947 */ /* 0x000fea000383ffff */
[----:B------:R-:W-:Y:S05]  /*0200*/  EXIT ;  /* 0x000000000000794d */ /* 0x000fea0003800000 */
.L_x_23:
        /* <DEDUP_REMOVED lines=15> */
.L_x_40:


//--------------------- .text._Z21updateAncestralKernelPjS_S_S_j --------------------------
	.section	.text._Z21updateAncestralKernelPjS_S_S_j,"ax",@progbits
	.align	128
        .global         _Z21updateAncestralKernelPjS_S_S_j
        .type           _Z21updateAncestralKernelPjS_S_S_j,@function
        .size           _Z21updateAncestralKernelPjS_S_S_j,(.L_x_41 - _Z21updateAncestralKernelPjS_S_S_j)
        .other          _Z21updateAncestralKernelPjS_S_S_j,@"STO_CUDA_ENTRY STV_DEFAULT"
_Z21updateAncestralKernelPjS_S_S_j:
.text._Z21updateAncestralKernelPjS_S_S_j:
        /* <DEDUP_REMOVED lines=15> */
.L_x_24:
[----:B-1----:R-:W-:-:S04]  /*00f0*/  IMAD.WIDE.U32 R16, R0, 0x4, R8 ;  /* 0x0000000400107825 */ /* 0x002fc800078e0008 */
[C---:B----4-:R-:W-:Y:S02]  /*0100*/  IMAD.WIDE.U32 R14, R0.reuse, 0x4, R6 ;  /* 0x00000004000e7825 */ /* 0x050fe400078e0006 */
[----:B--2---:R-:W2:Y:S02]  /*0110*/  LDG.E R17, desc[UR6][R16.64] ;  /* 0x0000000610117981 */ /* 0x004ea4000c1e1900 */
[C---:B---3--:R-:W-:Y:S02]  /*0120*/  IMAD.WIDE.U32 R12, R0.reuse, 0x4, R4 ;  /* 0x00000004000c7825 */ /* 0x048fe400078e0004 */
[----:B------:R-:W3:Y:S02]  /*0130*/  LDG.E R15, desc[UR6][R14.64] ;  /* 0x000000060e0f7981 */ /* 0x000ee4000c1e1900 */
[----:B0-----:R-:W-:Y:S02]  /*0140*/  IMAD.WIDE.U32 R10, R0, 0x4, R2 ;  /* 0x00000004000a7825 */ /* 0x001fe400078e0002 */
[----:B------:R-:W2:Y:S04]  /*0150*/  LDG.E R20, desc[UR6][R12.64] ;  /* 0x000000060c147981 */ /* 0x000ea8000c1e1900 */
[----:B------:R-:W3:Y:S01]  /*0160*/  LDG.E R18, desc[UR6][R10.64] ;  /* 0x000000060a127981 */ /* 0x000ee2000c1e1900 */
[----:B------:R-:W-:-:S04]  /*0170*/  IADD3 R0, PT, PT, R19, R0, RZ ;  /* 0x0000000013007210 */ /* 0x000fc80007ffe0ff */
[----:B------:R-:W-:Y:S02]  /*0180*/  ISETP.GE.U32.AND P0, PT, R0, UR5, PT ;  /* 0x0000000500007c0c */ /* 0x000fe4000bf06070 */
[----:B--2---:R-:W-:Y:S02]  /*0190*/  LOP3.LUT R22, R17, R20, RZ, 0xfc, !PT ;  /* 0x0000001411167212 */ /* 0x004fe400078efcff */
[CC--:B---3--:R-:W-:Y:S02]  /*01a0*/  LOP3.LUT R21, R15.reuse, R18.reuse, RZ, 0x3c, !PT ;  /* 0x000000120f157212 */ /* 0x0c8fe400078e3cff */
[----:B------:R-:W-:Y:S02]  /*01b0*/  LOP3.LUT R23, R15, R18, R22, 0xd4, !PT ;  /* 0x000000120f177212 */ /* 0x000fe400078ed416 */
[----:B------:R-:W-:-:S03]  /*01c0*/  LOP3.LUT R21, R17, R20, R21, 0xc2, !PT ;  /* 0x0000001411157212 */ /* 0x000fc600078ec215 */
[----:B------:R2:W-:Y:S04]  /*01d0*/  STG.E desc[UR6][R10.64], R23 ;  /* 0x000000170a007986 */ /* 0x0005e8000c101906 */
[----:B------:R2:W-:Y:S01]  /*01e0*/  STG.E desc[UR6][R12.64], R21 ;  /* 0x000000150c007986 */ /* 0x0005e2000c101906 */
[----:B------:R-:W-:Y:S05]  /*01f0*/  @!P0 BRA `(.L_x_24) ;  /* 0xfffffffc00bc8947 */ /* 0x000fea000383ffff */
[----:B------:R-:W-:Y:S05]  /*0200*/  EXIT ;  /* 0x000000000000794d */ /* 0x000fea0003800000 */
.L_x_25:
        /* <DEDUP_REMOVED lines=15> */
.L_x_41:


//--------------------- .text._Z21calculateSharedKerneljPjjS_jPf --------------------------
	.section	.text._Z21calculateSharedKerneljPjjS_jPf,"ax",@progbits
	.align	128
        .global         _Z21calculateSharedKerneljPjjS_jPf
        .type           _Z21calculateSharedKerneljPjjS_jPf,@function
        .size           _Z21calculateSharedKerneljPjjS_jPf,(.L_x_42 - _Z21calculateSharedKerneljPjjS_jPf)
        .other          _Z21calculateSharedKerneljPjjS_jPf,@"STO_CUDA_ENTRY STV_DEFAULT"
_Z21calculateSharedKerneljPjjS_jPf:
.text._Z21calculateSharedKerneljPjjS_jPf:
        /* <DEDUP_REMOVED lines=9> */
[----:B------:R-:W1:Y:S01]  /*0090*/  LDCU.64 UR8, c[0x0][0x358] ;  /* 0x00006b00ff0877ac */ /* 0x000e620008000a00 */
[----:B------:R-:W2:Y:S01]  /*00a0*/  LDCU UR4, c[0x0][0x380] ;  /* 0x00007000ff0477ac */ /* 0x000ea20008000800 */
[----:B0-----:R-:W-:-:S05]  /*00b0*/  IMAD.WIDE.U32 R4, R3, 0x4, R4 ;  /* 0x0000000403047825 */ /* 0x001fca00078e0004 */
[----:B-1----:R0:W5:Y:S01]  /*00c0*/  LDG.E R0, desc[UR8][R4.64] ;  /* 0x0000000804007981 */ /* 0x002162000c1e1900 */
[----:B--2---:R-:W-:Y:S01]  /*00d0*/  UISETP.NE.AND UP0, UPT, UR4, URZ, UPT ;  /* 0x000000ff0400728c */ /* 0x004fe2000bf05270 */
[----:B------:R-:W-:-:S08]  /*00e0*/  IMAD.MOV.U32 R2, RZ, RZ, RZ ;  /* 0x000000ffff027224 */ /* 0x000fd000078e00ff */
[----:B0-----:R-:W-:Y:S05]  /*00f0*/  BRA.U !UP0, `(.L_x_26) ;  /* 0x0000000908d47547 */ /* 0x001fea000b800000 */
[----:B------:R-:W0:Y:S01]  /*0100*/  LDCU UR6, c[0x0][0x390] ;  /* 0x00007200ff0677ac */ /* 0x000e220008000800 */
[----:B------:R-:W-:Y:S01]  /*0110*/  CS2R R2, SRZ ;  /* 0x0000000000027805 */ /* 0x000fe2000001ff00 */
[----:B------:R-:W-:Y:S02]  /*0120*/  UISETP.GE.U32.AND UP1, UPT, UR4, 0x8, UPT ;  /* 0x000000080400788c */ /* 0x000fe4000bf26070 */
[----:B------:R-:W-:-:S04]  /*0130*/  ULOP3.LUT UR5, UR4, 0x7, URZ, 0xc0, !UPT ;  /* 0x0000000704057892 */ /* 0x000fc8000f8ec0ff */
[----:B------:R-:W-:Y:S01]  /*0140*/  UISETP.NE.AND UP0, UPT, UR5, URZ, UPT ;  /* 0x000000ff0500728c */ /* 0x000fe2000bf05270 */
[----:B0----5:R-:W-:Y:S02]  /*0150*/  IMAD R4, R0, UR6, RZ ;  /* 0x0000000600047c24 */ /* 0x021fe4000f8e02ff */
[----:B------:R-:W-:Y:S08]  /*0160*/  BRA.U !UP1, `(.L_x_27) ;  /* 0x0000000509507547 */ /* 0x000ff0000b800000 */
[----:B------:R-:W0:Y:S01]  /*0170*/  LDC.64 R14, c[0x0][0x388] ;  /* 0x0000e200ff0e7b82 */ /* 0x000e220000000a00 */
[----:B------:R-:W-:Y:S01]  /*0180*/  ULOP3.LUT UR4, UR4, 0xfffffff8, URZ, 0xc0, !UPT ;  /* 0xfffffff804047892 */ /* 0x000fe2000f8ec0ff */
[----:B------:R-:W-:Y:S02]  /*0190*/  IMAD.MOV.U32 R7, RZ, RZ, 0x10 ;  /* 0x00000010ff077424 */ /* 0x000fe400078e00ff */
[----:B------:R-:W-:Y:S01]  /*01a0*/  IMAD.MOV.U32 R6, RZ, RZ, 0x8010 ;  /* 0x00008010ff067424 */ /* 0x000fe200078e00ff */
[----:B------:R-:W-:Y:S01]  /*01b0*/  UIADD3 UR6, UPT, UPT, -UR4, URZ, URZ ;  /* 0x000000ff04067290 */ /* 0x000fe2000fffe1ff */
[----:B------:R-:W-:Y:S02]  /*01c0*/  IMAD.MOV.U32 R2, RZ, RZ, RZ ;  /* 0x000000ffff027224 */ /* 0x000fe400078e00ff */
[----:B------:R-:W-:-:S09]  /*01d0*/  IMAD.U32 R3, RZ, RZ, UR4 ;  /* 0x00000004ff037e24 */ /* 0x000fd2000f8e00ff */
.L_x_28:
[----:B------:R-:W1:Y:S08]  /*01e0*/  LDC R13, c[0x3][R7+-0x10] ;  /* 0x00fffc00070d7b82 */ /* 0x000e700000000800 */
[----:B------:R-:W2:Y:S08]  /*01f0*/  LDC R10, c[0x3][R7+-0xc] ;  /* 0x00fffd00070a7b82 */ /* 0x000eb00000000800 */
[----:B------:R-:W3:Y:S08]  /*0200*/  LDC R12, c[0x3][R7+-0x8] ;  /* 0x00fffe00070c7b82 */ /* 0x000ef00000000800 */
[----:B------:R-:W4:Y:S01]  /*0210*/  LDC R11, c[0x3][R7+-0x4] ;  /* 0x00ffff00070b7b82 */ /* 0x000f220000000800 */
[----:B-1----:R-:W-:-:S05]  /*0220*/  LEA.HI R17, R13, R4, RZ, 0x1b ;  /* 0x000000040d117211 */ /* 0x002fca00078fd8ff */
[----:B0-----:R-:W-:Y:S02]  /*0230*/  IMAD.WIDE.U32 R16, R17, 0x4, R14 ;  /* 0x0000000411107825 */ /* 0x001fe400078e000e */
[----:B------:R-:W0:Y:S03]  /*0240*/  LDC R29, c[0x3][R7] ;  /* 0x00c00000071d7b82 */ /* 0x000e260000000800 */
[----:B------:R1:W5:Y:S05]  /*0250*/  LDG.E R8, desc[UR8][R16.64] ;  /* 0x0000000810087981 */ /* 0x00036a000c1e1900 */
[----:B------:R-:W1:Y:S01]  /*0260*/  LDC R23, c[0x3][R7+0x4] ;  /* 0x00c0010007177b82 */ /* 0x000e620000000800 */
[----:B--2---:R-:W-:-:S07]  /*0270*/  LEA.HI R25, R10, R4, RZ, 0x1b ;  /* 0x000000040a197211 */ /* 0x004fce00078fd8ff */
[----:B------:R-:W2:Y:S01]  /*0280*/  LDC R9, c[0x3][R7+0x8] ;  /* 0x00c0020007097b82 */ /* 0x000ea20000000800 */
[----:B---3--:R-:W-:Y:S01]  /*0290*/  LEA.HI R27, R12, R4, RZ, 0x1b ;  /* 0x000000040c1b7211 */ /* 0x008fe200078fd8ff */
[----:B------:R-:W-:-:S06]  /*02a0*/  IMAD.WIDE.U32 R24, R25, 0x4, R14 ;  /* 0x0000000419187825 */ /* 0x000fcc00078e000e */
[----:B------:R-:W3:Y:S01]  /*02b0*/  LDC R5, c[0x3][R7+0xc] ;  /* 0x00c0030007057b82 */ /* 0x000ee20000000800 */
[-C--:B----4-:R-:W-:Y:S01]  /*02c0*/  LEA.HI R19, R11, R4.reuse, RZ, 0x1b ;  /* 0x000000040b137211 */ /* 0x090fe200078fd8ff */
[--C-:B------:R-:W-:Y:S01]  /*02d0*/  IMAD.WIDE.U32 R26, R27, 0x4, R14.reuse ;  /* 0x000000041b1a7825 */ /* 0x100fe200078e000e */
[----:B------:R2:W4:Y:S01]  /*02e0*/  LDG.E R22, desc[UR8][R24.64] ;  /* 0x0000000818167981 */ /* 0x000522000c1e1900 */
[-C--:B0-----:R-:W-:Y:S02]  /*02f0*/  LEA.HI R21, R29, R4.reuse, RZ, 0x1b ;  /* 0x000000041d157211 */ /* 0x081fe400078fd8ff */
[--C-:B------:R-:W-:Y:S01]  /*0300*/  IMAD.WIDE.U32 R18, R19, 0x4, R14.reuse ;  /* 0x0000000413127825 */ /* 0x100fe200078e000e */
[----:B------:R3:W4:Y:S01]  /*0310*/  LDG.E R28, desc[UR8][R26.64] ;  /* 0x000000081a1c7981 */ /* 0x000722000c1e1900 */
[----:B-1----:R-:W-:Y:S02]  /*0320*/  LEA.HI R20, R23, R4, RZ, 0x1b ;  /* 0x0000000417147211 */ /* 0x002fe400078fd8ff */
[----:B------:R-:W-:-:S02]  /*0330*/  IMAD.WIDE.U32 R16, R21, 0x4, R14 ;  /* 0x0000000415107825 */ /* 0x000fc400078e000e */
[----:B------:R-:W4:Y:S02]  /*0340*/  LDG.E R18, desc[UR8][R18.64] ;  /* 0x0000000812127981 */ /* 0x000f24000c1e1900 */
[--C-:B------:R-:W-:Y:S01]  /*0350*/  IMAD.WIDE.U32 R20, R20, 0x4, R14.reuse ;  /* 0x0000000414147825 */ /* 0x100fe200078e000e */
[-C--:B--2---:R-:W-:Y:S01]  /*0360*/  LEA.HI R25, R9, R4.reuse, RZ, 0x1b ;  /* 0x0000000409197211 */ /* 0x084fe200078fd8ff */
[----:B------:R-:W2:Y:S04]  /*0370*/  LDG.E R16, desc[UR8][R16.64] ;  /* 0x0000000810107981 */ /* 0x000ea8000c1e1900 */
[----:B------:R-:W-:Y:S01]  /*0380*/  IMAD.WIDE.U32 R24, R25, 0x4, R14 ;  /* 0x0000000419187825 */ /* 0x000fe200078e000e */
[----:B------:R-:W2:Y:S01]  /*0390*/  LDG.E R20, desc[UR8][R20.64] ;  /* 0x0000000814147981 */ /* 0x000ea2000c1e1900 */
[----:B---3--:R-:W-:-:S04]  /*03a0*/  LEA.HI R27, R5, R4, RZ, 0x1b ;  /* 0x00000004051b7211 */ /* 0x008fc800078fd8ff */
[----:B------:R-:W3:Y:S01]  /*03b0*/  LDG.E R24, desc[UR8][R24.64] ;  /* 0x0000000818187981 */ /* 0x000ee2000c1e1900 */
[----:B------:R-:W-:-:S06]  /*03c0*/  IMAD.WIDE.U32 R26, R27, 0x4, R14 ;  /* 0x000000041b1a7825 */ /* 0x000fcc00078e000e */
[----:B------:R-:W3:Y:S01]  /*03d0*/  LDG.E R26, desc[UR8][R26.64] ;  /* 0x000000081a1a7981 */ /* 0x000ee2000c1e1900 */
[----:B------:R-:W-:-:S04]  /*03e0*/  UIADD3 UR6, UPT, UPT, UR6, 0x8, URZ ;  /* 0x0000000806067890 */ /* 0x000fc8000fffe0ff */
[----:B------:R-:W-:Y:S01]  /*03f0*/  UISETP.NE.AND UP1, UPT, UR6, URZ, UPT ;  /* 0x000000ff0600728c */ /* 0x000fe2000bf25270 */
[----:B------:R-:W-:Y:S01]  /*0400*/  VIADD R7, R7, 0x20 ;  /* 0x0000002007077836 */ /* 0x000fe20000000000 */
[----:B-----5:R-:W-:-:S04]  /*0410*/  SHF.R.W.U32.HI R8, RZ, R13, R8 ;  /* 0x0000000dff087219 */ /* 0x020fc80000011e08 */
[----:B------:R-:W-:-:S04]  /*0420*/  LOP3.LUT R8, R8, 0x1, RZ, 0xc0, !PT ;  /* 0x0000000108087812 */ /* 0x000fc800078ec0ff */
[----:B------:R-:W-:Y:S02]  /*0430*/  ISETP.NE.U32.AND P6, PT, R8, 0x1, PT ;  /* 0x000000010800780c */ /* 0x000fe40003fc5070 */
[----:B----4-:R-:W-:-:S04]  /*0440*/  SHF.R.W.U32.HI R22, RZ, R10, R22 ;  /* 0x0000000aff167219 */ /* 0x010fc80000011e16 */
[----:B------:R-:W-:Y:S02]  /*0450*/  LOP3.LUT R22, R22, 0x1, RZ, 0xc0, !PT ;  /* 0x0000000116167812 */ /* 0x000fe400078ec0ff */
[----:B------:R-:W-:-:S05]  /*0460*/  SHF.R.W.U32.HI R28, RZ, R12, R28 ;  /* 0x0000000cff1c7219 */ /* 0x000fca0000011e1c */
[----:B------:R-:W0:Y:S01]  /*0470*/  @!P6 LDC R13, c[0x3][R6+-0x10] ;  /* 0x00fffc00060deb82 */ /* 0x000e220000000800 */
[----:B------:R-:W-:Y:S02]  /*0480*/  ISETP.NE.U32.AND P5, PT, R22, 0x1, PT ;  /* 0x000000011600780c */ /* 0x000fe40003fa5070 */
[----:B------:R-:W-:Y:S02]  /*0490*/  LOP3.LUT R28, R28, 0x1, RZ, 0xc0, !PT ;  /* 0x000000011c1c7812 */ /* 0x000fe400078ec0ff */
[----:B------:R-:W-:Y:S02]  /*04a0*/  SHF.R.W.U32.HI R18, RZ, R11, R18 ;  /* 0x0000000bff127219 */ /* 0x000fe40000011e12 */
[----:B--2---:R-:W-:Y:S02]  /*04b0*/  SHF.R.W.U32.HI R16, RZ, R29, R16 ;  /* 0x0000001dff107219 */ /* 0x004fe40000011e10 */
[----:B------:R-:W-:Y:S02]  /*04c0*/  ISETP.NE.U32.AND P4, PT, R28, 0x1, PT ;  /* 0x000000011c00780c */ /* 0x000fe40003f85070 */
[----:B------:R-:W-:-:S02]  /*04d0*/  LOP3.LUT R18, R18, 0x1, RZ, 0xc0, !PT ;  /* 0x0000000112127812 */ /* 0x000fc400078ec0ff */
[----:B------:R-:W-:Y:S02]  /*04e0*/  LOP3.LUT R16, R16, 0x1, RZ, 0xc0, !PT ;  /* 0x0000000110107812 */ /* 0x000fe400078ec0ff */
[----:B------:R-:W-:Y:S02]  /*04f0*/  SHF.R.W.U32.HI R20, RZ, R23, R20 ;  /* 0x00000017ff147219 */ /* 0x000fe40000011e14 */
[----:B------:R-:W-:Y:S02]  /*0500*/  ISETP.NE.U32.AND P3, PT, R18, 0x1, PT ;  /* 0x000000011200780c */ /* 0x000fe40003f65070 */
[----:B---3--:R-:W-:Y:S02]  /*0510*/  SHF.R.W.U32.HI R24, RZ, R9, R24 ;  /* 0x00000009ff187219 */ /* 0x008fe40000011e18 */
[----:B------:R-:W-:Y:S01]  /*0520*/  ISETP.NE.U32.AND P2, PT, R16, 0x1, PT ;  /* 0x000000011000780c */ /* 0x000fe20003f45070 */
[----:B------:R-:W1:Y:S01]  /*0530*/  @!P5 LDC R9, c[0x3][R6+-0xc] ;  /* 0x00fffd000609db82 */ /* 0x000e620000000800 */
[----:B------:R-:W-:-:S02]  /*0540*/  LOP3.LUT R20, R20, 0x1, RZ, 0xc0, !PT ;  /* 0x0000000114147812 */ /* 0x000fc400078ec0ff */
[----:B------:R-:W-:Y:S02]  /*0550*/  LOP3.LUT R24, R24, 0x1, RZ, 0xc0, !PT ;  /* 0x0000000118187812 */ /* 0x000fe400078ec0ff */
[----:B------:R-:W-:Y:S02]  /*0560*/  ISETP.NE.U32.AND P1, PT, R20, 0x1, PT ;  /* 0x000000011400780c */ /* 0x000fe40003f25070 */
[----:B------:R-:W-:Y:S02]  /*0570*/  SHF.R.W.U32.HI R26, RZ, R5, R26 ;  /* 0x00000005ff1a7219 */ /* 0x000fe40000011e1a */
[----:B------:R-:W2:Y:S01]  /*0580*/  @!P4 LDC R5, c[0x3][R6+-0x8] ;  /* 0x00fffe000605cb82 */ /* 0x000ea20000000800 */
[----:B------:R-:W-:Y:S02]  /*0590*/  ISETP.NE.U32.AND P0, PT, R24, 0x1, PT ;  /* 0x000000011800780c */ /* 0x000fe40003f05070 */
[----:B------:R-:W-:Y:S01]  /*05a0*/  LOP3.LUT R26, R26, 0x1, RZ, 0xc0, !PT ;  /* 0x000000011a1a7812 */ /* 0x000fe200078ec0ff */
[----:B0-----:R-:W-:-:S04]  /*05b0*/  @!P6 FADD R2, R2, R13 ;  /* 0x0000000d0202e221 */ /* 0x001fc80000000000 */
[----:B------:R-:W0:Y:S01]  /*05c0*/  @!P3 LDC R11, c[0x3][R6+-0x4] ;  /* 0x00ffff00060bbb82 */ /* 0x000e220000000800 */
[----:B------:R-:W-:-:S07]  /*05d0*/  ISETP.NE.U32.AND P6, PT, R26, 0x1, PT ;  /* 0x000000011a00780c */ /* 0x000fce0003fc5070 */
[----:B------:R-:W3:Y:S01]  /*05e0*/  @!P2 LDC R13, c[0x3][R6] ;  /* 0x00c00000060dab82 */ /* 0x000ee20000000800 */
[----:B-1----:R-:W-:-:S07]  /*05f0*/  @!P5 FADD R2, R2, R9 ;  /* 0x000000090202d221 */ /* 0x002fce0000000000 */
[----:B------:R-:W1:Y:S08]  /*0600*/  @!P1 LDC R17, c[0x3][R6+0x4] ;  /* 0x00c0010006119b82 */ /* 0x000e700000000800 */
[----:B------:R4:W5:Y:S01]  /*0610*/  @!P0 LDC R19, c[0x3][R6+0x8] ;  /* 0x00c0020006138b82 */ /* 0x0009620000000800 */
[----:B--2---:R-:W-:-:S07]  /*0620*/  @!P4 FADD R2, R2, R5 ;  /* 0x000000050202c221 */ /* 0x004fce0000000000 */
[----:B------:R4:W2:Y:S01]  /*0630*/  @!P6 LDC R9, c[0x3][R6+0xc] ;  /* 0x00c003000609eb82 */ /* 0x0008a20000000800 */
[----:B0-----:R-:W-:-:S04]  /*0640*/  @!P3 FADD R2, R2, R11 ;  /* 0x0000000b0202b221 */ /* 0x001fc80000000000 */
[----:B---3--:R-:W-:-:S04]  /*0650*/  @!P2 FADD R2, R2, R13 ;  /* 0x0000000d0202a221 */ /* 0x008fc80000000000 */
[----:B-1----:R-:W-:Y:S01]  /*0660*/  @!P1 FADD R2, R2, R17 ;  /* 0x0000001102029221 */ /* 0x002fe20000000000 */
[----:B----4-:R-:W-:-:S03]  /*0670*/  VIADD R6, R6, 0x20 ;  /* 0x0000002006067836 */ /* 0x010fc60000000000 */
[----:B-----5:R-:W-:-:S04]  /*0680*/  @!P0 FADD R2, R2, R19 ;  /* 0x0000001302028221 */ /* 0x020fc80000000000 */
[----:B--2---:R-:W-:Y:S01]  /*0690*/  @!P6 FADD R2, R2, R9 ;  /* 0x000000090202e221 */ /* 0x004fe20000000000 */
[----:B------:R-:W-:Y:S06]  /*06a0*/  BRA.U UP1, `(.L_x_28) ;  /* 0xfffffff901cc7547 */ /* 0x000fec000b83ffff */
.L_x_27:
[----:B------:R-:W-:Y:S05]  /*06b0*/  BRA.U !UP0, `(.L_x_26) ;  /* 0x0000000508647547 */ /* 0x000fea000b800000 */
[----:B------:R-:W0:Y:S01]  /*06c0*/  LDCU UR4, c[0x0][0x380] ;  /* 0x00007000ff0477ac */ /* 0x000e220008000800 */
[----:B------:R-:W-:Y:S02]  /*06d0*/  UISETP.GE.U32.AND UP0, UPT, UR5, 0x4, UPT ;  /* 0x000000040500788c */ /* 0x000fe4000bf06070 */
[----:B0-----:R-:W-:-:S04]  /*06e0*/  ULOP3.LUT UR6, UR4, 0x3, URZ, 0xc0, !UPT ;  /* 0x0000000304067892 */ /* 0x001fc8000f8ec0ff */
[----:B------:R-:W-:-:S03]  /*06f0*/  UISETP.NE.AND UP1, UPT, UR6, URZ, UPT ;  /* 0x000000ff0600728c */ /* 0x000fc6000bf25270 */
[----:B------:R-:W-:Y:S08]  /*0700*/  BRA.U !UP0, `(.L_x_29) ;  /* 0x0000000108ac7547 */ /* 0x000ff0000b800000 */
[----:B------:R-:W-:Y:S01]  /*0710*/  IMAD.SHL.U32 R5, R3, 0x4, RZ ;  /* 0x0000000403057824 */ /* 0x000fe200078e00ff */
[----:B------:R-:W0:Y:S08]  /*0720*/  LDC.64 R6, c[0x0][0x388] ;  /* 0x0000e200ff067b82 */ /* 0x000e300000000a00 */
[----:B------:R-:W1:Y:S08]  /*0730*/  LDC R19, c[0x3][R5] ;  /* 0x00c0000005137b82 */ /* 0x000e700000000800 */
[----:B------:R-:W2:Y:S08]  /*0740*/  LDC R21, c[0x3][R5+0x4] ;  /* 0x00c0010005157b82 */ /* 0x000eb00000000800 */
[----:B------:R-:W3:Y:S08]  /*0750*/  LDC R11, c[0x3][R5+0x8] ;  /* 0x00c00200050b7b82 */ /* 0x000ef00000000800 */
[----:B------:R-:W4:Y:S01]  /*0760*/  LDC R9, c[0x3][R5+0xc] ;  /* 0x00c0030005097b82 */ /* 0x000f220000000800 */
[----:B-1----:R-:W-:-:S05]  /*0770*/  LEA.HI R13, R19, R4, RZ, 0x1b ;  /* 0x00000004130d7211 */ /* 0x002fca00078fd8ff */
[----:B0-----:R-:W-:Y:S01]  /*0780*/  IMAD.WIDE.U32 R12, R13, 0x4, R6 ;  /* 0x000000040d0c7825 */ /* 0x001fe200078e0006 */
[----:B--2---:R-:W-:-:S05]  /*0790*/  LEA.HI R15, R21, R4, RZ, 0x1b ;  /* 0x00000004150f7211 */ /* 0x004fca00078fd8ff */
[----:B------:R-:W2:Y:S01]  /*07a0*/  LDG.E R12, desc[UR8][R12.64] ;  /* 0x000000080c0c7981 */ /* 0x000ea2000c1e1900 */
[----:B------:R-:W-:Y:S01]  /*07b0*/  IMAD.WIDE.U32 R14, R15, 0x4, R6 ;  /* 0x000000040f0e7825 */ /* 0x000fe200078e0006 */
[----:B---3--:R-:W-:-:S05]  /*07c0*/  LEA.HI R17, R11, R4, RZ, 0x1b ;  /* 0x000000040b117211 */ /* 0x008fca00078fd8ff */
[----:B------:R-:W3:Y:S01]  /*07d0*/  LDG.E R14, desc[UR8][R14.64] ;  /* 0x000000080e0e7981 */ /* 0x000ee2000c1e1900 */
[----:B------:R-:W-:Y:S01]  /*07e0*/  IMAD.WIDE.U32 R16, R17, 0x4, R6 ;  /* 0x0000000411107825 */ /* 0x000fe200078e0006 */
[----:B----4-:R-:W-:-:S05]  /*07f0*/  LEA.HI R23, R9, R4, RZ, 0x1b ;  /* 0x0000000409177211 */ /* 0x010fca00078fd8ff */
[----:B------:R-:W4:Y:S01]  /*0800*/  LDG.E R16, desc[UR8][R16.64] ;  /* 0x0000000810107981 */ /* 0x000f22000c1e1900 */
[----:B------:R-:W-:-:S06]  /*0810*/  IMAD.WIDE.U32 R6, R23, 0x4, R6 ;  /* 0x0000000417067825 */ /* 0x000fcc00078e0006 */
[----:B------:R-:W5:Y:S01]  /*0820*/  LDG.E R6, desc[UR8][R6.64] ;  /* 0x0000000806067981 */ /* 0x000f62000c1e1900 */
[----:B------:R-:W-:Y:S01]  /*0830*/  VIADD R3, R3, 0x4 ;  /* 0x0000000403037836 */ /* 0x000fe20000000000 */
[----:B--2---:R-:W-:-:S04]  /*0840*/  SHF.R.W.U32.HI R19, RZ, R19, R12 ;  /* 0x00000013ff137219 */ /* 0x004fc80000011e0c */
[----:B------:R-:W-:Y:S02]  /*0850*/  LOP3.LUT R19, R19, 0x1, RZ, 0xc0, !PT ;  /* 0x0000000113137812 */ /* 0x000fe400078ec0ff */
[----:B---3--:R-:W-:Y:S02]  /*0860*/  SHF.R.W.U32.HI R21, RZ, R21, R14 ;  /* 0x00000015ff157219 */ /* 0x008fe40000011e0e */
[----:B------:R-:W-:Y:S02]  /*0870*/  ISETP.NE.U32.AND P0, PT, R19, 0x1, PT ;  /* 0x000000011300780c */ /* 0x000fe40003f05070 */
[----:B------:R-:W-:Y:S02]  /*0880*/  LOP3.LUT R21, R21, 0x1, RZ, 0xc0, !PT ;  /* 0x0000000115157812 */ /* 0x000fe400078ec0ff */
[----:B----4-:R-:W-:Y:S02]  /*0890*/  SHF.R.W.U32.HI R11, RZ, R11, R16 ;  /* 0x0000000bff0b7219 */ /* 0x010fe40000011e10 */
[----:B------:R-:W-:-:S02]  /*08a0*/  ISETP.NE.U32.AND P1, PT, R21, 0x1, PT ;  /* 0x000000011500780c */ /* 0x000fc40003f25070 */
[----:B------:R-:W-:Y:S02]  /*08b0*/  LOP3.LUT R11, R11, 0x1, RZ, 0xc0, !PT ;  /* 0x000000010b0b7812 */ /* 0x000fe400078ec0ff */
[----:B-----5:R-:W-:Y:S02]  /*08c0*/  SHF.R.W.U32.HI R9, RZ, R9, R6 ;  /* 0x00000009ff097219 */ /* 0x020fe40000011e06 */
[----:B------:R-:W-:Y:S02]  /*08d0*/  ISETP.NE.U32.AND P2, PT, R11, 0x1, PT ;  /* 0x000000010b00780c */ /* 0x000fe40003f45070 */
[----:B------:R-:W-:Y:S01]  /*08e0*/  LOP3.LUT R9, R9, 0x1, RZ, 0xc0, !PT ;  /* 0x0000000109097812 */ /* 0x000fe200078ec0ff */
[----:B------:R-:W-:-:S03]  /*08f0*/  @!P0 VIADD R7, R5, 0x10000 ;  /* 0x0001000005078836 */ /* 0x000fc60000000000 */
[----:B------:R-:W-:Y:S01]  /*0900*/  ISETP.NE.U32.AND P3, PT, R9, 0x1, PT ;  /* 0x000000010900780c */ /* 0x000fe20003f65070 */
[C---:B------:R-:W-:Y:S02]  /*0910*/  @!P1 VIADD R9, R5.reuse, 0x10000 ;  /* 0x0001000005099836 */ /* 0x040fe40000000000 */
[----:B------:R-:W0:Y:S04]  /*0920*/  @!P0 LDC R7, c[0x3][R7+-0x8000] ;  /* 0x00e0000007078b82 */ /* 0x000e280000000800 */
[----:B------:R-:W-:-:S04]  /*0930*/  @!P2 VIADD R6, R5, 0x10000 ;  /* 0x000100000506a836 */ /* 0x000fc80000000000 */
[----:B------:R-:W1:Y:S02]  /*0940*/  @!P1 LDC R9, c[0x3][R9+-0x7ffc] ;  /* 0x00e0010009099b82 */ /* 0x000e640000000800 */
[----:B------:R-:W-:-:S06]  /*0950*/  @!P3 VIADD R11, R5, 0x10000 ;  /* 0x00010000050bb836 */ /* 0x000fcc0000000000 */
[----:B------:R-:W2:Y:S08]  /*0960*/  @!P2 LDC R5, c[0x3][R6+-0x7ff8] ;  /* 0x00e002000605ab82 */ /* 0x000eb00000000800 */
[----:B------:R-:W3:Y:S01]  /*0970*/  @!P3 LDC R11, c[0x3][R11+-0x7ff4] ;  /* 0x00e003000b0bbb82 */ /* 0x000ee20000000800 */
[----:B0-----:R-:W-:-:S04]  /*0980*/  @!P0 FADD R2, R2, R7 ;  /* 0x0000000702028221 */ /* 0x001fc80000000000 */
[----:B-1----:R-:W-:-:S04]  /*0990*/  @!P1 FADD R2, R2, R9 ;  /* 0x0000000902029221 */ /* 0x002fc80000000000 */
[----:B--2---:R-:W-:-:S04]  /*09a0*/  @!P2 FADD R2, R2, R5 ;  /* 0x000000050202a221 */ /* 0x004fc80000000000 */
[----:B---3--:R-:W-:-:S07]  /*09b0*/  @!P3 FADD R2, R2, R11 ;  /* 0x0000000b0202b221 */ /* 0x008fce0000000000 */
.L_x_29:
[----:B------:R-:W-:Y:S05]  /*09c0*/  BRA.U !UP1, `(.L_x_26) ;  /* 0x0000000109a07547 */ /* 0x000fea000b800000 */
[----:B------:R-:W-:Y:S02]  /*09d0*/  UISETP.NE.AND UP0, UPT, UR6, 0x1, UPT ;  /* 0x000000010600788c */ /* 0x000fe4000bf05270 */
[----:B------:R-:W-:-:S04]  /*09e0*/  ULOP3.LUT UR4, UR4, 0x1, URZ, 0xc0, !UPT ;  /* 0x0000000104047892 */ /* 0x000fc8000f8ec0ff */
[----:B------:R-:W-:-:S03]  /*09f0*/  UISETP.NE.U32.AND UP1, UPT, UR4, 0x1, UPT ;  /* 0x000000010400788c */ /* 0x000fc6000bf25070 */
[----:B------:R-:W-:Y:S08]  /*0a00*/  BRA.U !UP0, `(.L_x_30) ;  /* 0x00000001085c7547 */ /* 0x000ff0000b800000 */
[----:B------:R-:W-:Y:S01]  /*0a10*/  IMAD.SHL.U32 R10, R3, 0x4, RZ ;  /* 0x00000004030a7824 */ /* 0x000fe200078e00ff */
[----:B------:R-:W0:Y:S08]  /*0a20*/  LDC.64 R8, c[0x0][0x388] ;  /* 0x0000e200ff087b82 */ /* 0x000e300000000a00 */
[----:B------:R-:W1:Y:S08]  /*0a30*/  LDC R5, c[0x3][R10] ;  /* 0x00c000000a057b82 */ /* 0x000e700000000800 */
[----:B------:R-:W2:Y:S01]  /*0a40*/  LDC R11, c[0x3][R10+0x4] ;  /* 0x00c001000a0b7b82 */ /* 0x000ea20000000800 */
[----:B-1----:R-:W-:-:S05]  /*0a50*/  LEA.HI R7, R5, R4, RZ, 0x1b ;  /* 0x0000000405077211 */ /* 0x002fca00078fd8ff */
[----:B0-----:R-:W-:Y:S01]  /*0a60*/  IMAD.WIDE.U32 R6, R7, 0x4, R8 ;  /* 0x0000000407067825 */ /* 0x001fe200078e0008 */
[----:B--2---:R-:W-:-:S05]  /*0a70*/  LEA.HI R13, R11, R4, RZ, 0x1b ;  /* 0x000000040b0d7211 */ /* 0x004fca00078fd8ff */
[----:B------:R-:W2:Y:S01]  /*0a80*/  LDG.E R6, desc[UR8][R6.64] ;  /* 0x0000000806067981 */ /* 0x000ea2000c1e1900 */
[----:B------:R-:W-:-:S06]  /*0a90*/  IMAD.WIDE.U32 R8, R13, 0x4, R8 ;  /* 0x000000040d087825 */ /* 0x000fcc00078e0008 */
[----:B------:R-:W3:Y:S01]  /*0aa0*/  LDG.E R8, desc[UR8][R8.64] ;  /* 0x0000000808087981 */ /* 0x000ee2000c1e1900 */
[----:B------:R-:W-:Y:S01]  /*0ab0*/  VIADD R3, R3, 0x2 ;  /* 0x0000000203037836 */ /* 0x000fe20000000000 */
[----:B--2---:R-:W-:-:S04]  /*0ac0*/  SHF.R.W.U32.HI R5, RZ, R5, R6 ;  /* 0x00000005ff057219 */ /* 0x004fc80000011e06 */
[----:B------:R-:W-:Y:S02]  /*0ad0*/  LOP3.LUT R5, R5, 0x1, RZ, 0xc0, !PT ;  /* 0x0000000105057812 */ /* 0x000fe400078ec0ff */
[----:B---3--:R-:W-:Y:S02]  /*0ae0*/  SHF.R.W.U32.HI R11, RZ, R11, R8 ;  /* 0x0000000bff0b7219 */ /* 0x008fe40000011e08 */
[----:B------:R-:W-:Y:S02]  /*0af0*/  ISETP.NE.U32.AND P0, PT, R5, 0x1, PT ;  /* 0x000000010500780c */ /* 0x000fe40003f05070 */
[----:B------:R-:W-:-:S04]  /*0b00*/  LOP3.LUT R11, R11, 0x1, RZ, 0xc0, !PT ;  /* 0x000000010b0b7812 */ /* 0x000fc800078ec0ff */
[----:B------:R-:W-:-:S07]  /*0b10*/  ISETP.NE.U32.AND P1, PT, R11, 0x1, PT ;  /* 0x000000010b00780c */ /* 0x000fce0003f25070 */
[----:B------:R-:W-:-:S06]  /*0b20*/  @!P0 VIADD R5, R10, 0x10000 ;  /* 0x000100000a058836 */ /* 0x000fcc0000000000 */
[----:B------:R-:W-:Y:S01]  /*0b30*/  @!P1 VIADD R10, R10, 0x10000 ;  /* 0x000100000a0a9836 */ /* 0x000fe20000000000 */
[----:B------:R-:W0:Y:S08]  /*0b40*/  @!P0 LDC R5, c[0x3][R5+-0x8000] ;  /* 0x00e0000005058b82 */ /* 0x000e300000000800 */
[----:B------:R-:W1:Y:S01]  /*0b50*/  @!P1 LDC R7, c[0x3][R10+-0x7ffc] ;  /* 0x00e001000a079b82 */ /* 0x000e620000000800 */
[----:B0-----:R-:W-:-:S04]  /*0b60*/  @!P0 FADD R2, R2, R5 ;  /* 0x0000000502028221 */ /* 0x001fc80000000000 */
[----:B-1----:R-:W-:-:S07]  /*0b70*/  @!P1 FADD R2, R2, R7 ;  /* 0x0000000702029221 */ /* 0x002fce0000000000 */
.L_x_30:
[----:B------:R-:W-:Y:S05]  /*0b80*/  BRA.U UP1, `(.L_x_26) ;  /* 0x0000000101307547 */ /* 0x000fea000b800000 */
[----:B------:R-:W-:Y:S01]  /*0b90*/  IMAD.SHL.U32 R3, R3, 0x4, RZ ;  /* 0x0000000403037824 */ /* 0x000fe200078e00ff */
[----:B------:R-:W0:Y:S08]  /*0ba0*/  LDC.64 R6, c[0x0][0x388] ;  /* 0x0000e200ff067b82 */ /* 0x000e300000000a00 */
[----:B------:R-:W1:Y:S02]  /*0bb0*/  LDC R9, c[0x3][R3] ;  /* 0x00c0000003097b82 */ /* 0x000e640000000800 */
[----:B-1----:R-:W-:-:S05]  /*0bc0*/  LEA.HI R5, R9, R4, RZ, 0x1b ;  /* 0x0000000409057211 */ /* 0x002fca00078fd8ff */
[----:B0-----:R-:W-:-:S06]  /*0bd0*/  IMAD.WIDE.U32 R4, R5, 0x4, R6 ;  /* 0x0000000405047825 */ /* 0x001fcc00078e0006 */
[----:B------:R-:W2:Y:S02]  /*0be0*/  LDG.E R4, desc[UR8][R4.64] ;  /* 0x0000000804047981 */ /* 0x000ea4000c1e1900 */
[----:B--2---:R-:W-:-:S04]  /*0bf0*/  SHF.R.W.U32.HI R9, RZ, R9, R4 ;  /* 0x00000009ff097219 */ /* 0x004fc80000011e04 */
[----:B------:R-:W-:-:S04]  /*0c00*/  LOP3.LUT R9, R9, 0x1, RZ, 0xc0, !PT ;  /* 0x0000000109097812 */ /* 0x000fc800078ec0ff */
[----:B------:R-:W-:-:S13]  /*0c10*/  ISETP.NE.U32.AND P0, PT, R9, 0x1, PT ;  /* 0x000000010900780c */ /* 0x000fda0003f05070 */
[----:B------:R-:W-:-:S06]  /*0c20*/  @!P0 VIADD R7, R3, 0x10000 ;  /* 0x0001000003078836 */ /* 0x000fcc0000000000 */
[----:B------:R-:W0:Y:S02]  /*0c30*/  @!P0 LDC R7, c[0x3][R7+-0x8000] ;  /* 0x00e0000007078b82 */ /* 0x000e240000000800 */
[----:B0-----:R-:W-:-:S07]  /*0c40*/  @!P0 FADD R2, R2, R7 ;  /* 0x0000000702028221 */ /* 0x001fce0000000000 */
.L_x_26:
[----:B------:R-:W0:Y:S02]  /*0c50*/  LDC.64 R4, c[0x0][0x3a8] ;  /* 0x0000ea00ff047b82 */ /* 0x000e240000000a00 */
[----:B0----5:R-:W-:-:S05]  /*0c60*/  IMAD.WIDE.U32 R4, R0, 0x4, R4 ;  /* 0x0000000400047825 */ /* 0x021fca00078e0004 */
[----:B------:R-:W-:Y:S01]  /*0c70*/  STG.E desc[UR8][R4.64], R2 ;  /* 0x0000000204007986 */ /* 0x000fe2000c101908 */
[----:B------:R-:W-:Y:S05]  /*0c80*/  EXIT ;  /* 0x000000000000794d */ /* 0x000fea0003800000 */
.L_x_31:
        /* <DEDUP_REMOVED lines=15> */
.L_x_42:


//--------------------- .text._Z12fillFloatColPfjf --------------------------
	.section	.text._Z12fillFloatColPfjf,"ax",@progbits
	.align	128
        .global         _Z12fillFloatColPfjf
        .type           _Z12fillFloatColPfjf,@function
        .size           _Z12fillFloatColPfjf,(.L_x_43 - _Z12fillFloatColPfjf)
        .other          _Z12fillFloatColPfjf,@"STO_CUDA_ENTRY STV_DEFAULT"
_Z12fillFloatColPfjf:
.text._Z12fillFloatColPfjf:
        /* <DEDUP_REMOVED lines=8> */
[----:B------:R-:W0:Y:S01]  /*0080*/  LDC R9, c[0x0][0x38c] ;  /* 0x0000e300ff097b82 */ /* 0x000e220000000800 */
[----:B------:R-:W1:Y:S01]  /*0090*/  LDCU UR4, c[0x0][0x370] ;  /* 0x00006e00ff0477ac */ /* 0x000e620008000800 */
[----:B------:R-:W2:Y:S06]  /*00a0*/  LDCU.64 UR6, c[0x0][0x358] ;  /* 0x00006b00ff0677ac */ /* 0x000eac0008000a00 */
[----:B------:R-:W3:Y:S01]  /*00b0*/  LDC.64 R4, c[0x0][0x380] ;  /* 0x0000e000ff047b82 */ /* 0x000ee20000000a00 */
[----:B-1----:R-:W-:-:S07]  /*00c0*/  IMAD R7, R7, UR4, RZ ;  /* 0x0000000407077c24 */ /* 0x002fce000f8e02ff */
.L_x_32:
[----:B-1----:R-:W-:Y:S01]  /*00d0*/  IMAD R3, R0, UR5, RZ ;  /* 0x0000000500037c24 */ /* 0x002fe2000f8e02ff */
[----:B------:R-:W-:-:S03]  /*00e0*/  IADD3 R0, PT, PT, R7, R0, RZ ;  /* 0x0000000007007210 */ /* 0x000fc60007ffe0ff */
[----:B---3--:R-:W-:Y:S01]  /*00f0*/  IMAD.WIDE.U32 R2, R3, 0x4, R4 ;  /* 0x0000000403027825 */ /* 0x008fe200078e0004 */
[----:B------:R-:W-:-:S04]  /*0100*/  ISETP.GE.U32.AND P0, PT, R0, UR5, PT ;  /* 0x0000000500007c0c */ /* 0x000fc8000bf06070 */
[----:B0-2---:R1:W-:Y:S09]  /*0110*/  STG.E desc[UR6][R2.64], R9 ;  /* 0x0000000902007986 */ /* 0x0053f2000c101906 */
[----:B------:R-:W-:Y:S05]  /*0120*/  @!P0 BRA `(.L_x_32) ;  /* 0xfffffffc00e88947 */ /* 0x000fea000383ffff */
[----:B------:R-:W-:Y:S05]  /*0130*/  EXIT ;  /* 0x000000000000794d */ /* 0x000fea0003800000 */
.L_x_33:
        /* <DEDUP_REMOVED lines=12> */
.L_x_43:


//--------------------- .text._Z9fillFloatPfjf    --------------------------
	.section	.text._Z9fillFloatPfjf,"ax",@progbits
	.align	128
        .global         _Z9fillFloatPfjf
        .type           _Z9fillFloatPfjf,@function
        .size           _Z9fillFloatPfjf,(.L_x_44 - _Z9fillFloatPfjf)
        .other          _Z9fillFloatPfjf,@"STO_CUDA_ENTRY STV_DEFAULT"
_Z9fillFloatPfjf:
.text._Z9fillFloatPfjf:
        /* <DEDUP_REMOVED lines=13> */
.L_x_34:
[----:B---3--:R-:W-:Y:S01]  /*00d0*/  IMAD.WIDE.U32 R2, R0, 0x4, R4 ;  /* 0x0000000400027825 */ /* 0x008fe200078e0004 */
[----:B------:R-:W-:-:S04]  /*00e0*/  IADD3 R0, PT, PT, R7, R0, RZ ;  /* 0x0000000007007210 */ /* 0x000fc80007ffe0ff */
[----:B0-2---:R1:W-:Y:S01]  /*00f0*/  STG.E desc[UR6][R2.64], R9 ;  /* 0x0000000902007986 */ /* 0x0053e2000c101906 */
[----:B------:R-:W-:-:S13]  /*0100*/  ISETP.GE.U32.AND P0, PT, R0, UR5, PT ;  /* 0x0000000500007c0c */ /* 0x000fda000bf06070 */
[----:B-1----:R-:W-:Y:S05]  /*0110*/  @!P0 BRA `(.L_x_34) ;  /* 0xfffffffc00ec8947 */ /* 0x002fea000383ffff */
[----:B------:R-:W-:Y:S05]  /*0120*/  EXIT ;  /* 0x000000000000794d */ /* 0x000fea0003800000 */
.L_x_35:
        /* <DEDUP_REMOVED lines=13> */
.L_x_44:


//--------------------- .nv.shared.reserved.0     --------------------------
	.section	.nv.shared.reserved.0,"aw",@nobits
	.weak		__nv_reservedSMEM_offset_0_alias
	.size		__nv_reservedSMEM_offset_0_alias, 0, 64
	.other		__nv_reservedSMEM_offset_0_alias,@"STO_CUDA_RESERVED_SHARED STV_DEFAULT"
__nv_reservedSMEM_offset_0_alias:
	.zero		0
	.zero		64


//--------------------- .nv.shared._Z15findValueKernelPjjjS_ --------------------------
	.section	.nv.shared._Z15findValueKernelPjjjS_,"aw",@nobits
	.sectionflags	@""
	.align	4
.nv.shared._Z15findValueKernelPjjjS_:
	.zero		1536


//--------------------- .nv.shared._Z18findMaxFloatKernelPKfPjjPfS1_ --------------------------
	.section	.nv.shared._Z18findMaxFloatKernelPKfPjjPfS1_,"aw",@nobits
	.sectionflags	@""
	.align	4
.nv.shared._Z18findMaxFloatKernelPKfPjjPfS1_:
	.zero		2048


//--------------------- .nv.constant0._Z16findValueKernel2PjjjS_ --------------------------
	.section	.nv.constant0._Z16findValueKernel2PjjjS_,"a",@progbits
	.sectionflags	@""
	.align	4
.nv.constant0._Z16findValueKernel2PjjjS_:
	.zero		920


//--------------------- .nv.constant0._Z15findValueKernelPjjjS_ --------------------------
	.section	.nv.constant0._Z15findValueKernelPjjjS_,"a",@progbits
	.sectionflags	@""
	.align	4
.nv.constant0._Z15findValueKernelPjjjS_:
	.zero		920


//--------------------- .nv.constant0._Z18findMaxFloatKernelPKfPjjPfS1_ --------------------------
	.section	.nv.constant0._Z18findMaxFloatKernelPKfPjjPfS1_,"a",@progbits
	.sectionflags	@""
	.align	4
.nv.constant0._Z18findMaxFloatKernelPKfPjjPfS1_:
	.zero		936


//--------------------- .nv.constant0._Z21nodeStateOutputKernelPjS_jS_ --------------------------
	.section	.nv.constant0._Z21nodeStateOutputKernelPjS_jS_,"a",@progbits
	.sectionflags	@""
	.align	4
.nv.constant0._Z21nodeStateOutputKernelPjS_jS_:
	.zero		928


//--------------------- .nv.constant0._Z22updateAncestralKernel2PjS_S_S_j --------------------------
	.section	.nv.constant0._Z22updateAncestralKernel2PjS_S_S_j,"a",@progbits
	.sectionflags	@""
	.align	4
.nv.constant0._Z22updateAncestralKernel2PjS_S_S_j:
	.zero		932


//--------------------- .nv.constant0._Z21updateAncestralKernelPjS_S_S_j --------------------------
	.section	.nv.constant0._Z21updateAncestralKernelPjS_S_S_j,"a",@progbits
	.sectionflags	@""
	.align	4
.nv.constant0._Z21updateAncestralKernelPjS_S_S_j:
	.zero		932


//--------------------- .nv.constant0._Z21calculateSharedKerneljPjjS_jPf --------------------------
	.section	.nv.constant0._Z21calculateSharedKerneljPjjS_jPf,"a",@progbits
	.sectionflags	@""
	.align	4
.nv.constant0._Z21calculateSharedKerneljPjjS_jPf:
	.zero		944


//--------------------- .nv.constant0._Z12fillFloatColPfjf --------------------------
	.section	.nv.constant0._Z12fillFloatColPfjf,"a",@progbits
	.sectionflags	@""
	.align	4
.nv.constant0._Z12fillFloatColPfjf:
	.zero		912


//--------------------- .nv.constant0._Z9fillFloatPfjf --------------------------
	.section	.nv.constant0._Z9fillFloatPfjf,"a",@progbits
	.sectionflags	@""
	.align	4
.nv.constant0._Z9fillFloatPfjf:
	.zero		912


//--------------------- SYMBOLS --------------------------

	.type		.nv.reservedSmem.offset0,@object
	.size		.nv.reservedSmem.offset0,0x4
	.type		.nv.reservedSmem.cap,@object
	.size		.nv.reservedSmem.cap,0x4
